	.target	sm_90a

	.elftype	@"ET_EXEC"


//--------------------- .note.nv.tkinfo           --------------------------
	.section	.note.nv.tkinfo,"",@"SHT_NOTE"
	.sectionflags	@"SHF_NOTE_NV_TKINFO"
	.tkinfo
        /*0018*/ 	.word	0x00000002
        /*0030*/ 	.string	""
        /*0030*/ 	.string	"ptxas"
        /*0030*/ 	.string	"Cuda compilation tools, release 13.0, V13.0.88"
        /*0030*/ 	.string	"Build cuda_13.0.r13.0/compiler.36424714_0"
        /*0030*/ 	.string	"-arch sm_90a -m 64 "



//--------------------- .note.nv.cuinfo           --------------------------
	.section	.note.nv.cuinfo,"",@"SHT_NOTE"
	.sectionflags	@"SHF_NOTE_NV_CUINFO"
        /*0018*/ 	.short	0x0002
        /*001a*/ 	.short	0x005a
        /*001c*/ 	.short	0x0082
	.zero		2


//--------------------- .nv.info                  --------------------------
	.section	.nv.info,"",@"SHT_CUDA_INFO"
	.align	4


	//----- nvinfo : EIATTR_REGCOUNT
	.align		4
        /*0000*/ 	.byte	0x04, 0x2f
        /*0002*/ 	.short	(.L_15 - .L_14)
	.align		4
.L_14:
        /*0004*/ 	.word	index@(_ZN7cutlass13device_kernelINS_4gemm6kernel13GemmUniversalIN4cute5tupleIJiiiiEEENS1_10collective13CollectiveMmaINS1_34MainloopSm90TmaGmmaWarpSpecializedILi5ENS5_IJNS4_1CILi1EEENSA_ILi4EEESB_EEENS1_35KernelTmaWarpSpecializedCooperativeEEENS5_IJNSA_ILi256EEENSA_ILi64EEESH_EEENS_10bfloat16_tENS5_IJlSB_lEEESJ_SK_NS4_8TiledMMAINS4_8MMA_AtomIJNS4_4SM904GMMA27MMA_64x64x16_F32BF16BF16_SSILNSO_5MajorE0ELSQ_0ELNSO_7ScaleInE1ELSR_1EEEEEENS4_6LayoutINS5_IJNSA_ILi2EEESB_SB_EEENS5_IJSB_NSA_ILi0EEESX_EEEEENS5_IJNS4_10UnderscoreES10_S10_EEEEENS4_23SM90_TMA_LOAD_MULTICASTENS4_14ComposedLayoutINS4_7SwizzleILi3ELi4ELi3EEENS4_18smem_ptr_flag_bitsILi16EEENSU_INS5_IJNSA_ILi8EEESH_EEENS5_IJSH_SB_EEEEEEEvNS4_8identityENS4_13SM90_TMA_LOADES1D_vS1E_EENS_8epilogue10collective6detail29Sm90TmaWarpSpecializedAdapterINS1I_15DefaultEpilogueISJ_SK_SK_NS1H_6thread17LinearCombinationISJ_Li1EffLNS1M_9ScaleType4KindE0ELNS_15FloatRoundStyleE2ESJ_EENS1_15EpilogueDefaultEEEEEvvEEEEvNT_6ParamsE)
        /*0008*/ 	.word	0x000000a8


	//----- nvinfo : EIATTR_FRAME_SIZE
	.align		4
.L_15:
        /*000c*/ 	.byte	0x04, 0x11
        /*000e*/ 	.short	(.L_17 - .L_16)
	.align		4
.L_16:
        /*0010*/ 	.word	index@(_ZN7cutlass13device_kernelINS_4gemm6kernel13GemmUniversalIN4cute5tupleIJiiiiEEENS1_10collective13CollectiveMmaINS1_34MainloopSm90TmaGmmaWarpSpecializedILi5ENS5_IJNS4_1CILi1EEENSA_ILi4EEESB_EEENS1_35KernelTmaWarpSpecializedCooperativeEEENS5_IJNSA_ILi256EEENSA_ILi64EEESH_EEENS_10bfloat16_tENS5_IJlSB_lEEESJ_SK_NS4_8TiledMMAINS4_8MMA_AtomIJNS4_4SM904GMMA27MMA_64x64x16_F32BF16BF16_SSILNSO_5MajorE0ELSQ_0ELNSO_7ScaleInE1ELSR_1EEEEEENS4_6LayoutINS5_IJNSA_ILi2EEESB_SB_EEENS5_IJSB_NSA_ILi0EEESX_EEEEENS5_IJNS4_10UnderscoreES10_S10_EEEEENS4_23SM90_TMA_LOAD_MULTICASTENS4_14ComposedLayoutINS4_7SwizzleILi3ELi4ELi3EEENS4_18smem_ptr_flag_bitsILi16EEENSU_INS5_IJNSA_ILi8EEESH_EEENS5_IJSH_SB_EEEEEEEvNS4_8identityENS4_13SM90_TMA_LOADES1D_vS1E_EENS_8epilogue10collective6detail29Sm90TmaWarpSpecializedAdapterINS1I_15DefaultEpilogueISJ_SK_SK_NS1H_6thread17LinearCombinationISJ_Li1EffLNS1M_9ScaleType4KindE0ELNS_15FloatRoundStyleE2ESJ_EENS1_15EpilogueDefaultEEEEEvvEEEEvNT_6ParamsE)
        /*0014*/ 	.word	0x00000000


	//----- nvinfo : EIATTR_MIN_STACK_SIZE
	.align		4
.L_17:
        /*0018*/ 	.byte	0x04, 0x12
        /*001a*/ 	.short	(.L_19 - .L_18)
	.align		4
.L_18:
        /*001c*/ 	.word	index@(_ZN7cutlass13device_kernelINS_4gemm6kernel13GemmUniversalIN4cute5tupleIJiiiiEEENS1_10collective13CollectiveMmaINS1_34MainloopSm90TmaGmmaWarpSpecializedILi5ENS5_IJNS4_1CILi1EEENSA_ILi4EEESB_EEENS1_35KernelTmaWarpSpecializedCooperativeEEENS5_IJNSA_ILi256EEENSA_ILi64EEESH_EEENS_10bfloat16_tENS5_IJlSB_lEEESJ_SK_NS4_8TiledMMAINS4_8MMA_AtomIJNS4_4SM904GMMA27MMA_64x64x16_F32BF16BF16_SSILNSO_5MajorE0ELSQ_0ELNSO_7ScaleInE1ELSR_1EEEEEENS4_6LayoutINS5_IJNSA_ILi2EEESB_SB_EEENS5_IJSB_NSA_ILi0EEESX_EEEEENS5_IJNS4_10UnderscoreES10_S10_EEEEENS4_23SM90_TMA_LOAD_MULTICASTENS4_14ComposedLayoutINS4_7SwizzleILi3ELi4ELi3EEENS4_18smem_ptr_flag_bitsILi16EEENSU_INS5_IJNSA_ILi8EEESH_EEENS5_IJSH_SB_EEEEEEEvNS4_8identityENS4_13SM90_TMA_LOADES1D_vS1E_EENS_8epilogue10collective6detail29Sm90TmaWarpSpecializedAdapterINS1I_15DefaultEpilogueISJ_SK_SK_NS1H_6thread17LinearCombinationISJ_Li1EffLNS1M_9ScaleType4KindE0ELNS_15FloatRoundStyleE2ESJ_EENS1_15EpilogueDefaultEEEEEvvEEEEvNT_6ParamsE)
        /*0020*/ 	.word	0x00000000
.L_19:


//--------------------- .nv.compat                --------------------------
	.section	.nv.compat,"",@"SHT_CUDA_COMPAT_INFO"
	.align	4
        /*0000*/ 	.byte	0x02, 0x09, 0x01, 0x00, 0x02, 0x02, 0x04, 0x00, 0x02, 0x05, 0x05, 0x00, 0x03, 0x07, 0x01, 0x01
        /*0010*/ 	.byte	0x02, 0x03, 0x01, 0x00, 0x02, 0x06, 0x01, 0x00, 0x04, 0x0b, 0x08, 0x00, 0x00, 0x00, 0x00, 0x00
        /*0020*/ 	.byte	0x00, 0x00, 0x00, 0x00


//--------------------- .nv.info._ZN7cutlass13device_kernelINS_4gemm6kernel13GemmUniversalIN4cute5tupleIJiiiiEEENS1_10collective13CollectiveMmaINS1_34MainloopSm90TmaGmmaWarpSpecializedILi5ENS5_IJNS4_1CILi1EEENSA_ILi4EEESB_EEENS1_35KernelTmaWarpSpecializedCooperativeEEENS5_IJNSA_ILi256EEENSA_ILi64EEESH_EEENS_10bfloat16_tENS5_IJlSB_lEEESJ_SK_NS4_8TiledMMAINS4_8MMA_AtomIJNS4_4SM904GMMA27MMA_64x64x16_F32BF16BF16_SSILNSO_5MajorE0ELSQ_0ELNSO_7ScaleInE1ELSR_1EEEEEENS4_6LayoutINS5_IJNSA_ILi2EEESB_SB_EEENS5_IJSB_NSA_ILi0EEESX_EEEEENS5_IJNS4_10UnderscoreES10_S10_EEEEENS4_23SM90_TMA_LOAD_MULTICASTENS4_14ComposedLayoutINS4_7SwizzleILi3ELi4ELi3EEENS4_18smem_ptr_flag_bitsILi16EEENSU_INS5_IJNSA_ILi8EEESH_EEENS5_IJSH_SB_EEEEEEEvNS4_8identityENS4_13SM90_TMA_LOADES1D_vS1E_EENS_8epilogue10collective6detail29Sm90TmaWarpSpecializedAdapterINS1I_15DefaultEpilogueISJ_SK_SK_NS1H_6thread17LinearCombinationISJ_Li1EffLNS1M_9ScaleType4KindE0ELNS_15FloatRoundStyleE2ESJ_EENS1_15EpilogueDefaultEEEEEvvEEEEvNT_6ParamsE --------------------------
	.section	.nv.info._ZN7cutlass13device_kernelINS_4gemm6kernel13GemmUniversalIN4cute5tupleIJiiiiEEENS1_10collective13CollectiveMmaINS1_34MainloopSm90TmaGmmaWarpSpecializedILi5ENS5_IJNS4_1CILi1EEENSA_ILi4EEESB_EEENS1_35KernelTmaWarpSpecializedCooperativeEEENS5_IJNSA_ILi256EEENSA_ILi64EEESH_EEENS_10bfloat16_tENS5_IJlSB_lEEESJ_SK_NS4_8TiledMMAINS4_8MMA_AtomIJNS4_4SM904GMMA27MMA_64x64x16_F32BF16BF16_SSILNSO_5MajorE0ELSQ_0ELNSO_7ScaleInE1ELSR_1EEEEEENS4_6LayoutINS5_IJNSA_ILi2EEESB_SB_EEENS5_IJSB_NSA_ILi0EEESX_EEEEENS5_IJNS4_10UnderscoreES10_S10_EEEEENS4_23SM90_TMA_LOAD_MULTICASTENS4_14ComposedLayoutINS4_7SwizzleILi3ELi4ELi3EEENS4_18smem_ptr_flag_bitsILi16EEENSU_INS5_IJNSA_ILi8EEESH_EEENS5_IJSH_SB_EEEEEEEvNS4_8identityENS4_13SM90_TMA_LOADES1D_vS1E_EENS_8epilogue10collective6detail29Sm90TmaWarpSpecializedAdapterINS1I_15DefaultEpilogueISJ_SK_SK_NS1H_6thread17LinearCombinationISJ_Li1EffLNS1M_9ScaleType4KindE0ELNS_15FloatRoundStyleE2ESJ_EENS1_15EpilogueDefaultEEEEEvvEEEEvNT_6ParamsE,"",@"SHT_CUDA_INFO"
	.sectionflags	@""
	.align	4


	//----- nvinfo : EIATTR_CUDA_API_VERSION
	.align		4
        /*0000*/ 	.byte	0x04, 0x37
        /*0002*/ 	.short	(.L_21 - .L_20)
.L_20:
        /*0004*/ 	.word	0x00000082


	//----- nvinfo : EIATTR_KPARAM_INFO
	.align		4
.L_21:
        /*0008*/ 	.byte	0x04, 0x17
        /*000a*/ 	.short	(.L_23 - .L_22)
.L_22:
        /*000c*/ 	.word	0x00000000
        /*0010*/ 	.short	0x0000
        /*0012*/ 	.short	0x0070
        /*0014*/ 	.byte	0x00, 0xf0, 0x01, 0x10


	//----- nvinfo : EIATTR_SPARSE_MMA_MASK
	.align		4
.L_23:
        /*0018*/ 	.byte	0x03, 0x50
        /*001a*/ 	.short	0x0000


	//----- nvinfo : EIATTR_MAXREG_COUNT
	.align		4
        /*001c*/ 	.byte	0x03, 0x1b
        /*001e*/ 	.short	0x00a8


	//----- nvinfo : EIATTR_NUM_BARRIERS
	.align		4
        /*0020*/ 	.byte	0x02, 0x4c
        /*0022*/ 	.byte	0x01
	.zero		1


	//----- nvinfo : EIATTR_EXTERNS
	.align		4
        /*0024*/ 	.byte	0x04, 0x0f
        /*0026*/ 	.short	(.L_25 - .L_24)


	//   ....[0]....
	.align		4
.L_24:
        /*0028*/ 	.word	index@(__assertfail)


	//----- nvinfo : EIATTR_MERCURY_ISA_VERSION
	.align		4
.L_25:
        /*002c*/ 	.byte	0x03, 0x5f
        /*002e*/ 	.short	0x0101


	//----- nvinfo : EIATTR_INT_WARP_WIDE_INSTR_OFFSETS
	.align		4
        /*0030*/ 	.byte	0x04, 0x31
        /*0032*/ 	.short	(.L_27 - .L_26)


	//   ....[0]....
.L_26:
        /*0034*/ 	.word	0x00000490


	//   ....[1]....
        /*0038*/ 	.word	0x000004b0


	//   ....[2]....
        /*003c*/ 	.word	0x00000660


	//----- nvinfo : EIATTR_COOP_GROUP_MASK_REGIDS
	.align		4
.L_27:
        /*0040*/ 	.byte	0x04, 0x29
        /*0042*/ 	.short	(.L_29 - .L_28)


	//   ....[0]....
.L_28:
        /*0044*/ 	.word	0xffffffff


	//   ....[1]....
        /*0048*/ 	.word	0xffffffff


	//   ....[2]....
        /*004c*/ 	.word	0xffffffff


	//   ....[3]....
        /*0050*/ 	.word	0xffffffff


	//   ....[4]....
        /*0054*/ 	.word	0xffffffff


	//   ....[5]....
        /*0058*/ 	.word	0xffffffff


	//----- nvinfo : EIATTR_COOP_GROUP_INSTR_OFFSETS
	.align		4
.L_29:
        /*005c*/ 	.byte	0x04, 0x28
        /*005e*/ 	.short	(.L_31 - .L_30)


	//   ....[0]....
.L_30:
        /*0060*/ 	.word	0x00000060


	//   ....[1]....
        /*0064*/ 	.word	0x00000070


	//   ....[2]....
        /*0068*/ 	.word	0x00000130


	//   ....[3]....
        /*006c*/ 	.word	0x000002e0


	//   ....[4]....
        /*0070*/ 	.word	0x000007a0


	//   ....[5]....
        /*0074*/ 	.word	0x00001200


	//----- nvinfo : EIATTR_REG_RECONFIG
	.align		4
.L_31:
        /*0078*/ 	.byte	0x01, 0x54
	.zero		2


	//----- nvinfo : EIATTR_SYSCALL_OFFSETS
	.align		4
        /*007c*/ 	.byte	0x04, 0x46
        /*007e*/ 	.short	(.L_33 - .L_32)


	//   ....[0]....
.L_32:
        /*0080*/ 	.word	0x000013c0


	//----- nvinfo : EIATTR_MBARRIER_INSTR_OFFSETS
	.align		4
.L_33:
        /*0084*/ 	.byte	0x04, 0x39
        /*0086*/ 	.short	(.L_35 - .L_34)


	//   ....[0]....
.L_34:
        /*0088*/ 	.word	0x00000230
        /*008c*/ 	.word	0x000000ff
        /*0090*/ 	.word	0x00000000
        /*0094*/ 	.short	0x0100
        /*0096*/ 	.byte	0x08
	.zero		1


	//   ....[1]....
        /*0098*/ 	.word	0x00000240
        /*009c*/ 	.word	0x000000ff
        /*00a0*/ 	.word	0x00000028
        /*00a4*/ 	.short	0x0100
        /*00a6*/ 	.byte	0x08
	.zero		1


	//   ....[2]....
        /*00a8*/ 	.word	0x00000250
        /*00ac*/ 	.word	0x000000ff
        /*00b0*/ 	.word	0x00000008
        /*00b4*/ 	.short	0x0100
        /*00b6*/ 	.byte	0x08
	.zero		1


	//   ....[3]....
        /*00b8*/ 	.word	0x00000260
        /*00bc*/ 	.word	0x000000ff
        /*00c0*/ 	.word	0x00000030
        /*00c4*/ 	.short	0x0100
        /*00c6*/ 	.byte	0x08
	.zero		1


	//   ....[4]....
        /*00c8*/ 	.word	0x00000270
        /*00cc*/ 	.word	0x000000ff
        /*00d0*/ 	.word	0x00000010
        /*00d4*/ 	.short	0x0100
        /*00d6*/ 	.byte	0x08
	.zero		1


	//   ....[5]....
        /*00d8*/ 	.word	0x00000280
        /*00dc*/ 	.word	0x000000ff
        /*00e0*/ 	.word	0x00000038
        /*00e4*/ 	.short	0x0100
        /*00e6*/ 	.byte	0x08
	.zero		1


	//   ....[6]....
        /*00e8*/ 	.word	0x00000290
        /*00ec*/ 	.word	0x000000ff
        /*00f0*/ 	.word	0x00000018
        /*00f4*/ 	.short	0x0100
        /*00f6*/ 	.byte	0x08
	.zero		1


	//   ....[7]....
        /*00f8*/ 	.word	0x000002a0
        /*00fc*/ 	.word	0x000000ff
        /*0100*/ 	.word	0x00000040
        /*0104*/ 	.short	0x0100
        /*0106*/ 	.byte	0x08
	.zero		1


	//   ....[8]....
        /*0108*/ 	.word	0x000002b0
        /*010c*/ 	.word	0x000000ff
        /*0110*/ 	.word	0x00000020
        /*0114*/ 	.short	0x0100
        /*0116*/ 	.byte	0x08
	.zero		1


	//   ....[9]....
        /*0118*/ 	.word	0x000002c0
        /*011c*/ 	.word	0x000000ff
        /*0120*/ 	.word	0x00000048
        /*0124*/ 	.short	0x0100
        /*0126*/ 	.byte	0x08
	.zero		1


	//   ....[10]....
        /*0128*/ 	.word	0x000006e0
        /*012c*/ 	.word	0x000000ff
        /*0130*/ 	.word	0x00000060
        /*0134*/ 	.short	0x0100
        /*0136*/ 	.byte	0x06
	.zero		1


	//   ....[11]....
        /*0138*/ 	.word	0x00000750
        /*013c*/ 	.word	0x000000ff
        /*0140*/ 	.word	0x00000068
        /*0144*/ 	.short	0x0100
        /*0146*/ 	.byte	0x06
	.zero		1


	//   ....[12]....
        /*0148*/ 	.word	0x00001480
        /*014c*/ 	.word	0x00000003
        /*0150*/ 	.word	0x00000000
        /*0154*/ 	.short	0x010a
        /*0156*/ 	.byte	0x3f
	.zero		1


	//   ....[13]....
        /*0158*/ 	.word	0x000014c0
        /*015c*/ 	.word	0x00000003
        /*0160*/ 	.word	0x00000000
        /*0164*/ 	.short	0x010a
        /*0166*/ 	.byte	0x3f
	.zero		1


	//   ....[14]....
        /*0168*/ 	.word	0x00001a10
        /*016c*/ 	.word	0x00000005
        /*0170*/ 	.word	0x00000000
        /*0174*/ 	.short	0x010a
        /*0176*/ 	.byte	0x3f
	.zero		1


	//   ....[15]....
        /*0178*/ 	.word	0x00001a50
        /*017c*/ 	.word	0x00000005
        /*0180*/ 	.word	0x00000000
        /*0184*/ 	.short	0x010a
        /*0186*/ 	.byte	0x3f
	.zero		1


	//   ....[16]....
        /*0188*/ 	.word	0x00001e30
        /*018c*/ 	.word	0x00000005
        /*0190*/ 	.word	0x00000000
        /*0194*/ 	.short	0x0101
        /*0196*/ 	.byte	0x3f
	.zero		1


	//   ....[17]....
        /*0198*/ 	.word	0x00002050
        /*019c*/ 	.word	0x00000003
        /*01a0*/ 	.word	0x00000000
        /*01a4*/ 	.short	0x0101
        /*01a6*/ 	.byte	0x3f
	.zero		1


	//   ....[18]....
        /*01a8*/ 	.word	0x00007e90
        /*01ac*/ 	.word	0x00000014
        /*01b0*/ 	.word	0x00000028
        /*01b4*/ 	.short	0x010a
        /*01b6*/ 	.byte	0x3f
	.zero		1


	//   ....[19]....
        /*01b8*/ 	.word	0x00008210
        /*01bc*/ 	.word	0x00000003
        /*01c0*/ 	.word	0x00000068
        /*01c4*/ 	.short	0x0101
        /*01c6*/ 	.byte	0x3f
	.zero		1


	//   ....[20]....
        /*01c8*/ 	.word	0x00008960
        /*01cc*/ 	.word	0x00000007
        /*01d0*/ 	.word	0x00000000
        /*01d4*/ 	.short	0x010a
        /*01d6*/ 	.byte	0x3f
	.zero		1


	//   ....[21]....
        /*01d8*/ 	.word	0x000089e0
        /*01dc*/ 	.word	0x00000008
        /*01e0*/ 	.word	0x00000000
        /*01e4*/ 	.short	0x010a
        /*01e6*/ 	.byte	0x3f
	.zero		1


	//   ....[22]....
        /*01e8*/ 	.word	0x00008a70
        /*01ec*/ 	.word	0x00000009
        /*01f0*/ 	.word	0x00000000
        /*01f4*/ 	.short	0x010a
        /*01f6*/ 	.byte	0x3f
	.zero		1


	//   ....[23]....
        /*01f8*/ 	.word	0x00008b00
        /*01fc*/ 	.word	0x00000006
        /*0200*/ 	.word	0x00000000
        /*0204*/ 	.short	0x010a
        /*0206*/ 	.byte	0x3f
	.zero		1


	//   ....[24]....
        /*0208*/ 	.word	0x00008b90
        /*020c*/ 	.word	0x00000003
        /*0210*/ 	.word	0x00000000
        /*0214*/ 	.short	0x010a
        /*0216*/ 	.byte	0x3f
	.zero		1


	//   ....[25]....
        /*0218*/ 	.word	0x00008bf0
        /*021c*/ 	.word	0x00000003
        /*0220*/ 	.word	0x00000000
        /*0224*/ 	.short	0x010a
        /*0226*/ 	.byte	0x3f
	.zero		1


	//   ....[26]....
        /*0228*/ 	.word	0x00008c40
        /*022c*/ 	.word	0x00000005
        /*0230*/ 	.word	0x00000000
        /*0234*/ 	.short	0x010a
        /*0236*/ 	.byte	0x3f
	.zero		1


	//   ....[27]....
        /*0238*/ 	.word	0x00008d10
        /*023c*/ 	.word	0x00000014
        /*0240*/ 	.word	0x00000028
        /*0244*/ 	.short	0x010a
        /*0246*/ 	.byte	0x3f
	.zero		1


	//   ....[28]....
        /*0248*/ 	.word	0x00008de0
        /*024c*/ 	.word	0x00000007
        /*0250*/ 	.word	0x00000000
        /*0254*/ 	.short	0x010a
        /*0256*/ 	.byte	0x3f
	.zero		1


	//   ....[29]....
        /*0258*/ 	.word	0x00008e30
        /*025c*/ 	.word	0x00000008
        /*0260*/ 	.word	0x00000000
        /*0264*/ 	.short	0x010a
        /*0266*/ 	.byte	0x3f
	.zero		1


	//   ....[30]....
        /*0268*/ 	.word	0x00008e80
        /*026c*/ 	.word	0x00000009
        /*0270*/ 	.word	0x00000000
        /*0274*/ 	.short	0x010a
        /*0276*/ 	.byte	0x3f
	.zero		1


	//   ....[31]....
        /*0278*/ 	.word	0x00008ed0
        /*027c*/ 	.word	0x00000006
        /*0280*/ 	.word	0x00000000
        /*0284*/ 	.short	0x010a
        /*0286*/ 	.byte	0x3f
	.zero		1


	//----- nvinfo : EIATTR_NUM_MBARRIERS
	.align		4
.L_35:
        /*0288*/ 	.byte	0x03, 0x38
        /*028a*/ 	.short	0x000c


	//----- nvinfo : EIATTR_EXIT_INSTR_OFFSETS
	.align		4
        /*028c*/ 	.byte	0x04, 0x1c
        /*028e*/ 	.short	(.L_37 - .L_36)


	//   ....[0]....
.L_36:
        /*0290*/ 	.word	0x00000910


	//   ....[1]....
        /*0294*/ 	.word	0x00001130


	//   ....[2]....
        /*0298*/ 	.word	0x000075b0


	//   ....[3]....
        /*029c*/ 	.word	0x00007b10


	//   ....[4]....
        /*02a0*/ 	.word	0x00008be0


	//----- nvinfo : EIATTR_MAX_THREADS
	.align		4
.L_37:
        /*02a4*/ 	.byte	0x04, 0x05
        /*02a6*/ 	.short	(.L_39 - .L_38)
.L_38:
        /*02a8*/ 	.word	0x00000180
        /*02ac*/ 	.word	0x00000001
        /*02b0*/ 	.word	0x00000001


	//----- nvinfo : EIATTR_CRS_STACK_SIZE
	.align		4
.L_39:
        /*02b4*/ 	.byte	0x04, 0x1e
        /*02b6*/ 	.short	(.L_41 - .L_40)
.L_40:
        /*02b8*/ 	.word	0x00000000


	//----- nvinfo : EIATTR_CBANK_PARAM_SIZE
	.align		4
.L_41:
        /*02bc*/ 	.byte	0x03, 0x19
        /*02be*/ 	.short	0x0470


	//----- nvinfo : EIATTR_PARAM_CBANK
	.align		4
        /*02c0*/ 	.byte	0x04, 0x0a
        /*02c2*/ 	.short	(.L_43 - .L_42)
	.align		4
.L_42:
        /*02c4*/ 	.word	index@(.nv.constant0._ZN7cutlass13device_kernelINS_4gemm6kernel13GemmUniversalIN4cute5tupleIJiiiiEEENS1_10collective13CollectiveMmaINS1_34MainloopSm90TmaGmmaWarpSpecializedILi5ENS5_IJNS4_1CILi1EEENSA_ILi4EEESB_EEENS1_35KernelTmaWarpSpecializedCooperativeEEENS5_IJNSA_ILi256EEENSA_ILi64EEESH_EEENS_10bfloat16_tENS5_IJlSB_lEEESJ_SK_NS4_8TiledMMAINS4_8MMA_AtomIJNS4_4SM904GMMA27MMA_64x64x16_F32BF16BF16_SSILNSO_5MajorE0ELSQ_0ELNSO_7ScaleInE1ELSR_1EEEEEENS4_6LayoutINS5_IJNSA_ILi2EEESB_SB_EEENS5_IJSB_NSA_ILi0EEESX_EEEEENS5_IJNS4_10UnderscoreES10_S10_EEEEENS4_23SM90_TMA_LOAD_MULTICASTENS4_14ComposedLayoutINS4_7SwizzleILi3ELi4ELi3EEENS4_18smem_ptr_flag_bitsILi16EEENSU_INS5_IJNSA_ILi8EEESH_EEENS5_IJSH_SB_EEEEEEEvNS4_8identityENS4_13SM90_TMA_LOADES1D_vS1E_EENS_8epilogue10collective6detail29Sm90TmaWarpSpecializedAdapterINS1I_15DefaultEpilogueISJ_SK_SK_NS1H_6thread17LinearCombinationISJ_Li1EffLNS1M_9ScaleType4KindE0ELNS_15FloatRoundStyleE2ESJ_EENS1_15EpilogueDefaultEEEEEvvEEEEvNT_6ParamsE)
        /*02c8*/ 	.short	0x0210
        /*02ca*/ 	.short	0x0470


	//----- nvinfo : EIATTR_SW_WAR
	.align		4
.L_43:
        /*02cc*/ 	.byte	0x04, 0x36
        /*02ce*/ 	.short	(.L_45 - .L_44)
.L_44:
        /*02d0*/ 	.word	0x00000008
.L_45:


//--------------------- .nv.callgraph             --------------------------
	.section	.nv.callgraph,"",@"SHT_CUDA_CALLGRAPH"
	.align	4
	.sectionentsize	8
	.align		4
        /*0000*/ 	.word	0x00000000
	.align		4
        /*0004*/ 	.word	0xffffffff
	.align		4
        /*0008*/ 	.word	index@(_ZN7cutlass13device_kernelINS_4gemm6kernel13GemmUniversalIN4cute5tupleIJiiiiEEENS1_10collective13CollectiveMmaINS1_34MainloopSm90TmaGmmaWarpSpecializedILi5ENS5_IJNS4_1CILi1EEENSA_ILi4EEESB_EEENS1_35KernelTmaWarpSpecializedCooperativeEEENS5_IJNSA_ILi256EEENSA_ILi64EEESH_EEENS_10bfloat16_tENS5_IJlSB_lEEESJ_SK_NS4_8TiledMMAINS4_8MMA_AtomIJNS4_4SM904GMMA27MMA_64x64x16_F32BF16BF16_SSILNSO_5MajorE0ELSQ_0ELNSO_7ScaleInE1ELSR_1EEEEEENS4_6LayoutINS5_IJNSA_ILi2EEESB_SB_EEENS5_IJSB_NSA_ILi0EEESX_EEEEENS5_IJNS4_10UnderscoreES10_S10_EEEEENS4_23SM90_TMA_LOAD_MULTICASTENS4_14ComposedLayoutINS4_7SwizzleILi3ELi4ELi3EEENS4_18smem_ptr_flag_bitsILi16EEENSU_INS5_IJNSA_ILi8EEESH_EEENS5_IJSH_SB_EEEEEEEvNS4_8identityENS4_13SM90_TMA_LOADES1D_vS1E_EENS_8epilogue10collective6detail29Sm90TmaWarpSpecializedAdapterINS1I_15DefaultEpilogueISJ_SK_SK_NS1H_6thread17LinearCombinationISJ_Li1EffLNS1M_9ScaleType4KindE0ELNS_15FloatRoundStyleE2ESJ_EENS1_15EpilogueDefaultEEEEEvvEEEEvNT_6ParamsE)
	.align		4
        /*000c*/ 	.word	index@(__assertfail)
	.align		4
        /*0010*/ 	.word	0x00000000
	.align		4
        /*0014*/ 	.word	0xfffffffe
	.align		4
        /*0018*/ 	.word	0x00000000
	.align		4
        /*001c*/ 	.word	0xfffffffd
	.align		4
        /*0020*/ 	.word	0x00000000
	.align		4
        /*0024*/ 	.word	0xfffffffc


//--------------------- .nv.constant4             --------------------------
	.section	.nv.constant4,"a",@progbits
	.align	8
	.align		8
.nv.constant4:
        /*0000*/ 	.dword	__assertfail
	.align		8
        /*0008*/ 	.dword	__unnamed_1
	.align		8
        /*0010*/ 	.dword	_ZN40_INTERNAL_4a50fe26_4_k_cu_7072dabf_196354cuda3std3__45__cpo5beginE
	.align		8
        /*0018*/ 	.dword	_ZN40_INTERNAL_4a50fe26_4_k_cu_7072dabf_196354cuda3std3__45__cpo3endE
	.align		8
        /*0020*/ 	.dword	_ZN40_INTERNAL_4a50fe26_4_k_cu_7072dabf_196354cuda3std3__45__cpo6cbeginE
	.align		8
        /*0028*/ 	.dword	_ZN40_INTERNAL_4a50fe26_4_k_cu_7072dabf_196354cuda3std3__45__cpo4cendE
	.align		8
        /*0030*/ 	.dword	_ZN40_INTERNAL_4a50fe26_4_k_cu_7072dabf_196354cuda3std3__442_GLOBAL__N__4a50fe26_4_k_cu_7072dabf_196356ignoreE
	.align		8
        /*0038*/ 	.dword	_ZN40_INTERNAL_4a50fe26_4_k_cu_7072dabf_196354cuda3std3__419piecewise_constructE
	.align		8
        /*0040*/ 	.dword	_ZN40_INTERNAL_4a50fe26_4_k_cu_7072dabf_196354cuda3std3__48in_placeE
	.align		8
        /*0048*/ 	.dword	_ZN40_INTERNAL_4a50fe26_4_k_cu_7072dabf_196354cuda3std6ranges3__45__cpo4swapE
	.align		8
        /*0050*/ 	.dword	_ZN40_INTERNAL_4a50fe26_4_k_cu_7072dabf_196354cuda3std6ranges3__45__cpo9iter_moveE
	.align		8
        /*0058*/ 	.dword	_ZN40_INTERNAL_4a50fe26_4_k_cu_7072dabf_196354cute7productE
	.align		8
        /*0060*/ 	.dword	_ZN40_INTERNAL_4a50fe26_4_k_cu_7072dabf_196354cute1_E
	.align		8
        /*0068*/ 	.dword	$str$22
	.align		8
        /*0070*/ 	.dword	$str$23


//--------------------- .text._ZN7cutlass13device_kernelINS_4gemm6kernel13GemmUniversalIN4cute5tupleIJiiiiEEENS1_10collective13CollectiveMmaINS1_34MainloopSm90TmaGmmaWarpSpecializedILi5ENS5_IJNS4_1CILi1EEENSA_ILi4EEESB_EEENS1_35KernelTmaWarpSpecializedCooperativeEEENS5_IJNSA_ILi256EEENSA_ILi64EEESH_EEENS_10bfloat16_tENS5_IJlSB_lEEESJ_SK_NS4_8TiledMMAINS4_8MMA_AtomIJNS4_4SM904GMMA27MMA_64x64x16_F32BF16BF16_SSILNSO_5MajorE0ELSQ_0ELNSO_7ScaleInE1ELSR_1EEEEEENS4_6LayoutINS5_IJNSA_ILi2EEESB_SB_EEENS5_IJSB_NSA_ILi0EEESX_EEEEENS5_IJNS4_10UnderscoreES10_S10_EEEEENS4_23SM90_TMA_LOAD_MULTICASTENS4_14ComposedLayoutINS4_7SwizzleILi3ELi4ELi3EEENS4_18smem_ptr_flag_bitsILi16EEENSU_INS5_IJNSA_ILi8EEESH_EEENS5_IJSH_SB_EEEEEEEvNS4_8identityENS4_13SM90_TMA_LOADES1D_vS1E_EENS_8epilogue10collective6detail29Sm90TmaWarpSpecializedAdapterINS1I_15DefaultEpilogueISJ_SK_SK_NS1H_6thread17LinearCombinationISJ_Li1EffLNS1M_9ScaleType4KindE0ELNS_15FloatRoundStyleE2ESJ_EENS1_15EpilogueDefaultEEEEEvvEEEEvNT_6ParamsE --------------------------
	.section	.text._ZN7cutlass13device_kernelINS_4gemm6kernel13GemmUniversalIN4cute5tupleIJiiiiEEENS1_10collective13CollectiveMmaINS1_34MainloopSm90TmaGmmaWarpSpecializedILi5ENS5_IJNS4_1CILi1EEENSA_ILi4EEESB_EEENS1_35KernelTmaWarpSpecializedCooperativeEEENS5_IJNSA_ILi256EEENSA_ILi64EEESH_EEENS_10bfloat16_tENS5_IJlSB_lEEESJ_SK_NS4_8TiledMMAINS4_8MMA_AtomIJNS4_4SM904GMMA27MMA_64x64x16_F32BF16BF16_SSILNSO_5MajorE0ELSQ_0ELNSO_7ScaleInE1ELSR_1EEEEEENS4_6LayoutINS5_IJNSA_ILi2EEESB_SB_EEENS5_IJSB_NSA_ILi0EEESX_EEEEENS5_IJNS4_10UnderscoreES10_S10_EEEEENS4_23SM90_TMA_LOAD_MULTICASTENS4_14ComposedLayoutINS4_7SwizzleILi3ELi4ELi3EEENS4_18smem_ptr_flag_bitsILi16EEENSU_INS5_IJNSA_ILi8EEESH_EEENS5_IJSH_SB_EEEEEEEvNS4_8identityENS4_13SM90_TMA_LOADES1D_vS1E_EENS_8epilogue10collective6detail29Sm90TmaWarpSpecializedAdapterINS1I_15DefaultEpilogueISJ_SK_SK_NS1H_6thread17LinearCombinationISJ_Li1EffLNS1M_9ScaleType4KindE0ELNS_15FloatRoundStyleE2ESJ_EENS1_15EpilogueDefaultEEEEEvvEEEEvNT_6ParamsE,"ax",@progbits
	.align	128
.text._ZN7cutlass13device_kernelINS_4gemm6kernel13GemmUniversalIN4cute5tupleIJiiiiEEENS1_10collective13CollectiveMmaINS1_34MainloopSm90TmaGmmaWarpSpecializedILi5ENS5_IJNS4_1CILi1EEENSA_ILi4EEESB_EEENS1_35KernelTmaWarpSpecializedCooperativeEEENS5_IJNSA_ILi256EEENSA_ILi64EEESH_EEENS_10bfloat16_tENS5_IJlSB_lEEESJ_SK_NS4_8TiledMMAINS4_8MMA_AtomIJNS4_4SM904GMMA27MMA_64x64x16_F32BF16BF16_SSILNSO_5MajorE0ELSQ_0ELNSO_7ScaleInE1ELSR_1EEEEEENS4_6LayoutINS5_IJNSA_ILi2EEESB_SB_EEENS5_IJSB_NSA_ILi0EEESX_EEEEENS5_IJNS4_10UnderscoreES10_S10_EEEEENS4_23SM90_TMA_LOAD_MULTICASTENS4_14ComposedLayoutINS4_7SwizzleILi3ELi4ELi3EEENS4_18smem_ptr_flag_bitsILi16EEENSU_INS5_IJNSA_ILi8EEESH_EEENS5_IJSH_SB_EEEEEEEvNS4_8identityENS4_13SM90_TMA_LOADES1D_vS1E_EENS_8epilogue10collective6detail29Sm90TmaWarpSpecializedAdapterINS1I_15DefaultEpilogueISJ_SK_SK_NS1H_6thread17LinearCombinationISJ_Li1EffLNS1M_9ScaleType4KindE0ELNS_15FloatRoundStyleE2ESJ_EENS1_15EpilogueDefaultEEEEEvvEEEEvNT_6ParamsE:
        .type           _ZN7cutlass13device_kernelINS_4gemm6kernel13GemmUniversalIN4cute5tupleIJiiiiEEENS1_10collective13CollectiveMmaINS1_34MainloopSm90TmaGmmaWarpSpecializedILi5ENS5_IJNS4_1CILi1EEENSA_ILi4EEESB_EEENS1_35KernelTmaWarpSpecializedCooperativeEEENS5_IJNSA_ILi256EEENSA_ILi64EEESH_EEENS_10bfloat16_tENS5_IJlSB_lEEESJ_SK_NS4_8TiledMMAINS4_8MMA_AtomIJNS4_4SM904GMMA27MMA_64x64x16_F32BF16BF16_SSILNSO_5MajorE0ELSQ_0ELNSO_7ScaleInE1ELSR_1EEEEEENS4_6LayoutINS5_IJNSA_ILi2EEESB_SB_EEENS5_IJSB_NSA_ILi0EEESX_EEEEENS5_IJNS4_10UnderscoreES10_S10_EEEEENS4_23SM90_TMA_LOAD_MULTICASTENS4_14ComposedLayoutINS4_7SwizzleILi3ELi4ELi3EEENS4_18smem_ptr_flag_bitsILi16EEENSU_INS5_IJNSA_ILi8EEESH_EEENS5_IJSH_SB_EEEEEEEvNS4_8identityENS4_13SM90_TMA_LOADES1D_vS1E_EENS_8epilogue10collective6detail29Sm90TmaWarpSpecializedAdapterINS1I_15DefaultEpilogueISJ_SK_SK_NS1H_6thread17LinearCombinationISJ_Li1EffLNS1M_9ScaleType4KindE0ELNS_15FloatRoundStyleE2ESJ_EENS1_15EpilogueDefaultEEEEEvvEEEEvNT_6ParamsE,@function
        .size           _ZN7cutlass13device_kernelINS_4gemm6kernel13GemmUniversalIN4cute5tupleIJiiiiEEENS1_10collective13CollectiveMmaINS1_34MainloopSm90TmaGmmaWarpSpecializedILi5ENS5_IJNS4_1CILi1EEENSA_ILi4EEESB_EEENS1_35KernelTmaWarpSpecializedCooperativeEEENS5_IJNSA_ILi256EEENSA_ILi64EEESH_EEENS_10bfloat16_tENS5_IJlSB_lEEESJ_SK_NS4_8TiledMMAINS4_8MMA_AtomIJNS4_4SM904GMMA27MMA_64x64x16_F32BF16BF16_SSILNSO_5MajorE0ELSQ_0ELNSO_7ScaleInE1ELSR_1EEEEEENS4_6LayoutINS5_IJNSA_ILi2EEESB_SB_EEENS5_IJSB_NSA_ILi0EEESX_EEEEENS5_IJNS4_10UnderscoreES10_S10_EEEEENS4_23SM90_TMA_LOAD_MULTICASTENS4_14ComposedLayoutINS4_7SwizzleILi3ELi4ELi3EEENS4_18smem_ptr_flag_bitsILi16EEENSU_INS5_IJNSA_ILi8EEESH_EEENS5_IJSH_SB_EEEEEEEvNS4_8identityENS4_13SM90_TMA_LOADES1D_vS1E_EENS_8epilogue10collective6detail29Sm90TmaWarpSpecializedAdapterINS1I_15DefaultEpilogueISJ_SK_SK_NS1H_6thread17LinearCombinationISJ_Li1EffLNS1M_9ScaleType4KindE0ELNS_15FloatRoundStyleE2ESJ_EENS1_15EpilogueDefaultEEEEEvvEEEEvNT_6ParamsE,(.L_x_199 - _ZN7cutlass13device_kernelINS_4gemm6kernel13GemmUniversalIN4cute5tupleIJiiiiEEENS1_10collective13CollectiveMmaINS1_34MainloopSm90TmaGmmaWarpSpecializedILi5ENS5_IJNS4_1CILi1EEENSA_ILi4EEESB_EEENS1_35KernelTmaWarpSpecializedCooperativeEEENS5_IJNSA_ILi256EEENSA_ILi64EEESH_EEENS_10bfloat16_tENS5_IJlSB_lEEESJ_SK_NS4_8TiledMMAINS4_8MMA_AtomIJNS4_4SM904GMMA27MMA_64x64x16_F32BF16BF16_SSILNSO_5MajorE0ELSQ_0ELNSO_7ScaleInE1ELSR_1EEEEEENS4_6LayoutINS5_IJNSA_ILi2EEESB_SB_EEENS5_IJSB_NSA_ILi0EEESX_EEEEENS5_IJNS4_10UnderscoreES10_S10_EEEEENS4_23SM90_TMA_LOAD_MULTICASTENS4_14ComposedLayoutINS4_7SwizzleILi3ELi4ELi3EEENS4_18smem_ptr_flag_bitsILi16EEENSU_INS5_IJNSA_ILi8EEESH_EEENS5_IJSH_SB_EEEEEEEvNS4_8identityENS4_13SM90_TMA_LOADES1D_vS1E_EENS_8epilogue10collective6detail29Sm90TmaWarpSpecializedAdapterINS1I_15DefaultEpilogueISJ_SK_SK_NS1H_6thread17LinearCombinationISJ_Li1EffLNS1M_9ScaleType4KindE0ELNS_15FloatRoundStyleE2ESJ_EENS1_15EpilogueDefaultEEEEEvvEEEEvNT_6ParamsE)
        .other          _ZN7cutlass13device_kernelINS_4gemm6kernel13GemmUniversalIN4cute5tupleIJiiiiEEENS1_10collective13CollectiveMmaINS1_34MainloopSm90TmaGmmaWarpSpecializedILi5ENS5_IJNS4_1CILi1EEENSA_ILi4EEESB_EEENS1_35KernelTmaWarpSpecializedCooperativeEEENS5_IJNSA_ILi256EEENSA_ILi64EEESH_EEENS_10bfloat16_tENS5_IJlSB_lEEESJ_SK_NS4_8TiledMMAINS4_8MMA_AtomIJNS4_4SM904GMMA27MMA_64x64x16_F32BF16BF16_SSILNSO_5MajorE0ELSQ_0ELNSO_7ScaleInE1ELSR_1EEEEEENS4_6LayoutINS5_IJNSA_ILi2EEESB_SB_EEENS5_IJSB_NSA_ILi0EEESX_EEEEENS5_IJNS4_10UnderscoreES10_S10_EEEEENS4_23SM90_TMA_LOAD_MULTICASTENS4_14ComposedLayoutINS4_7SwizzleILi3ELi4ELi3EEENS4_18smem_ptr_flag_bitsILi16EEENSU_INS5_IJNSA_ILi8EEESH_EEENS5_IJSH_SB_EEEEEEEvNS4_8identityENS4_13SM90_TMA_LOADES1D_vS1E_EENS_8epilogue10collective6detail29Sm90TmaWarpSpecializedAdapterINS1I_15DefaultEpilogueISJ_SK_SK_NS1H_6thread17LinearCombinationISJ_Li1EffLNS1M_9ScaleType4KindE0ELNS_15FloatRoundStyleE2ESJ_EENS1_15EpilogueDefaultEEEEEvvEEEEvNT_6ParamsE,@"STO_CUDA_ENTRY STV_DEFAULT"
_ZN7cutlass13device_kernelINS_4gemm6kernel13GemmUniversalIN4cute5tupleIJiiiiEEENS1_10collective13CollectiveMmaINS1_34MainloopSm90TmaGmmaWarpSpecializedILi5ENS5_IJNS4_1CILi1EEENSA_ILi4EEESB_EEENS1_35KernelTmaWarpSpecializedCooperativeEEENS5_IJNSA_ILi256EEENSA_ILi64EEESH_EEENS_10bfloat16_tENS5_IJlSB_lEEESJ_SK_NS4_8TiledMMAINS4_8MMA_AtomIJNS4_4SM904GMMA27MMA_64x64x16_F32BF16BF16_SSILNSO_5MajorE0ELSQ_0ELNSO_7ScaleInE1ELSR_1EEEEEENS4_6LayoutINS5_IJNSA_ILi2EEESB_SB_EEENS5_IJSB_NSA_ILi0EEESX_EEEEENS5_IJNS4_10UnderscoreES10_S10_EEEEENS4_23SM90_TMA_LOAD_MULTICASTENS4_14ComposedLayoutINS4_7SwizzleILi3ELi4ELi3EEENS4_18smem_ptr_flag_bitsILi16EEENSU_INS5_IJNSA_ILi8EEESH_EEENS5_IJSH_SB_EEEEEEEvNS4_8identityENS4_13SM90_TMA_LOADES1D_vS1E_EENS_8epilogue10collective6detail29Sm90TmaWarpSpecializedAdapterINS1I_15DefaultEpilogueISJ_SK_SK_NS1H_6thread17LinearCombinationISJ_Li1EffLNS1M_9ScaleType4KindE0ELNS_15FloatRoundStyleE2ESJ_EENS1_15EpilogueDefaultEEEEEvvEEEEvNT_6ParamsE:
[----:B------:R-:W0:Y:S01]  /*0000*/  LDC R1, c[0x0][0x28] ;  /* 0x00000a00ff017b82 */ /* 0x000e220000000800 */
[----:B------:R-:W1:Y:S01]  /*0010*/  S2R R18, SR_TID.X ;  /* 0x0000000000127919 */ /* 0x000e620000002100 */
[----:B------:R-:W-:Y:S01]  /*0020*/  ELECT P0, URZ, PT ;  /* 0x00000000003f782f */ /* 0x000fe20003800000 */
[----:B------:R-:W-:Y:S01]  /*0030*/  BSSY B0, `(.L_x_0) ;  /* 0x000000f000007945 */ /* 0x000fe20003800000 */
[--C-:B-1----:R-:W-:Y:S02]  /*0040*/  SHF.R.U32.HI R0, RZ, 0x5, R18.reuse ;  /* 0x00000005ff007819 */ /* 0x102fe40000011612 */
[----:B------:R-:W-:-:S03]  /*0050*/  SHF.R.U32.HI R3, RZ, 0x7, R18 ;  /* 0x00000007ff037819 */ /* 0x000fc60000011612 */
[----:B------:R-:W1:Y:S04]  /*0060*/  SHFL.IDX PT, R2, R0, RZ, 0x1f ;  /* 0x00001fff00027589 */ /* 0x000e6800000e0000 */
[----:B------:R2:W3:Y:S01]  /*0070*/  SHFL.IDX PT, R5, R3, RZ, 0x1f ;  /* 0x00001fff03057589 */ /* 0x0004e200000e0000 */
[----:B-1----:R-:W-:-:S13]  /*0080*/  ISETP.NE.OR P0, PT, R2, RZ, !P0 ;  /* 0x000000ff0200720c */ /* 0x002fda0004705670 */
[----:B0-23--:R-:W-:Y:S05]  /*0090*/  @P0 BRA `(.L_x_1) ;  /* 0x0000000000200947 */ /* 0x00dfea0003800000 */
[----:B------:R-:W-:Y:S02]  /*00a0*/  ULDC.64 UR4, c[0x0][0x198] ;  /* 0x0000660000047ab9 */ /* 0x000fe40000000a00 */
[----:B------:R-:W-:Y:S02]  /*00b0*/  UIADD3 UR6, UP0, UR4, 0xf0, URZ ;  /* 0x000000f004067890 */ /* 0x000fe4000ff1e03f */
[----:B------:R-:W-:Y:S02]  /*00c0*/  UIADD3 UR4, UP1, UR4, 0x1f0, URZ ;  /* 0x000001f004047890 */ /* 0x000fe4000ff3e03f */
[----:B------:R-:W-:Y:S02]  /*00d0*/  UIADD3.X UR7, URZ, UR5, URZ, UP0, !UPT ;  /* 0x000000053f077290 */ /* 0x000fe400087fe43f */
[----:B------:R-:W-:-:S07]  /*00e0*/  UIADD3.X UR5, URZ, UR5, URZ, UP1, !UPT ;  /* 0x000000053f057290 */ /* 0x000fce0008ffe43f */
[----:B------:R0:W-:Y:S02]  /*00f0*/  UTMACCTL.PF [UR6] ;  /* 0x00000000060079b9 */ /* 0x0001e40008040000 */
[----:B------:R0:W-:Y:S02]  /*0100*/  UTMACCTL.PF [UR4] ;  /* 0x00000000040079b9 */ /* 0x0001e40008040000 */
[----:B0-----:R-:W-:Y:S01]  /*0110*/  NOP ;  /* 0x0000000000007918 */ /* 0x001fe20000000000 */
.L_x_1:
[----:B------:R-:W-:Y:S05]  /*0120*/  BSYNC B0 ;  /* 0x0000000000007941 */ /* 0x000fea0003800000 */
.L_x_0:
[----:B------:R-:W0:Y:S02]  /*0130*/  SHFL.IDX PT, R3, R0, RZ, 0x1f ;  /* 0x00001fff00037589 */ /* 0x000e2400000e0000 */
[----:B0-----:R-:W-:-:S13]  /*0140*/  ISETP.NE.AND P0, PT, R3, RZ, PT ;  /* 0x000000ff0300720c */ /* 0x001fda0003f05270 */
[----:B------:R-:W-:Y:S05]  /*0150*/  @P0 BRA `(.L_x_2) ;  /* 0x0000000000600947 */ /* 0x000fea0003800000 */
[----:B------:R-:W0:Y:S01]  /*0160*/  S2UR UR8, SR_CgaCtaId ;  /* 0x00000000000879c3 */ /* 0x000e220000008800 */
[----:B------:R-:W-:Y:S01]  /*0170*/  UMOV UR4, 0x400 ;  /* 0x0000040000047882 */ /* 0x000fe20000000000 */
[----:B------:R-:W-:Y:S01]  /*0180*/  UMOV UR5, 0x1 ;  /* 0x0000000100057882 */ /* 0x000fe20000000000 */
[----:B------:R-:W-:Y:S01]  /*0190*/  UMOV UR6, 0x8 ;  /* 0x0000000800067882 */ /* 0x000fe20000000000 */
[----:B------:R-:W-:Y:S01]  /*01a0*/  ELECT P0, URZ, PT ;  /* 0x00000000003f782f */ /* 0x000fe20003800000 */
[----:B------:R-:W-:-:S04]  /*01b0*/  UIADD3 UR6, -UR6, 0x100000, URZ ;  /* 0x0010000006067890 */ /* 0x000fc8000fffe13f */
[----:B------:R-:W-:Y:S02]  /*01c0*/  USHF.L.U32 UR7, UR6, 0xb, URZ ;  /* 0x0000000b06077899 */ /* 0x000fe4000800063f */
[----:B------:R-:W-:Y:S02]  /*01d0*/  USHF.L.U32 UR6, UR6, 0x1, URZ ;  /* 0x0000000106067899 */ /* 0x000fe4000800063f */
[----:B0-----:R-:W-:Y:S02]  /*01e0*/  ULEA UR8, UR8, UR4, 0x18 ;  /* 0x0000000408087291 */ /* 0x001fe4000f8ec03f */
[----:B------:R-:W-:-:S04]  /*01f0*/  UIADD3 UR4, -UR5, 0x100000, URZ ;  /* 0x0010000005047890 */ /* 0x000fc8000fffe13f */
[----:B------:R-:W-:Y:S02]  /*0200*/  USHF.L.U32 UR5, UR4, 0xb, URZ ;  /* 0x0000000b04057899 */ /* 0x000fe4000800063f */
[----:B------:R-:W-:Y:S01]  /*0210*/  USHF.L.U32 UR4, UR4, 0x1, URZ ;  /* 0x0000000104047899 */ /* 0x000fe2000800063f */
[----:B------:R-:W0:Y:S11]  /*0220*/  FENCE.VIEW.ASYNC.S ;  /* 0x00000000000073c6 */ /* 0x000e360000000000 */
[----:B0-----:R0:W1:Y:S01]  /*0230*/  SYNCS.EXCH.64 URZ, [UR8], UR4 ;  /* 0x00000004083f75b2 */ /* 0x0010620008000100 */
[----:B------:R0:W2:Y:S01]  /*0240*/  SYNCS.EXCH.64 URZ, [UR8+0x28], UR6 ;  /* 0x00002806083f75b2 */ /* 0x0000a20008000100 */
[----:B------:R0:W3:Y:S01]  /*0250*/  SYNCS.EXCH.64 URZ, [UR8+0x8], UR4 ;  /* 0x00000804083f75b2 */ /* 0x0000e20008000100 */
[----:B------:R0:W4:Y:S01]  /*0260*/  SYNCS.EXCH.64 URZ, [UR8+0x30], UR6 ;  /* 0x00003006083f75b2 */ /* 0x0001220008000100 */
[----:B------:R0:W0:Y:S01]  /*0270*/  SYNCS.EXCH.64 URZ, [UR8+0x10], UR4 ;  /* 0x00001004083f75b2 */ /* 0x0000220008000100 */
[----:B------:R0:W0:Y:S01]  /*0280*/  SYNCS.EXCH.64 URZ, [UR8+0x38], UR6 ;  /* 0x00003806083f75b2 */ /* 0x0000220008000100 */
[----:B------:R0:W0:Y:S01]  /*0290*/  SYNCS.EXCH.64 URZ, [UR8+0x18], UR4 ;  /* 0x00001804083f75b2 */ /* 0x0000220008000100 */
[----:B------:R0:W0:Y:S01]  /*02a0*/  SYNCS.EXCH.64 URZ, [UR8+0x40], UR6 ;  /* 0x00004006083f75b2 */ /* 0x0000220008000100 */
[----:B------:R0:W0:Y:S01]  /*02b0*/  SYNCS.EXCH.64 URZ, [UR8+0x20], UR4 ;  /* 0x00002004083f75b2 */ /* 0x0000220008000100 */
[----:B------:R0:W0:Y:S01]  /*02c0*/  SYNCS.EXCH.64 URZ, [UR8+0x48], UR6 ;  /* 0x00004806083f75b2 */ /* 0x0000220008000100 */
[----:B------:R-:W-:Y:S01]  /*02d0*/  NOP ;  /* 0x0000000000007918 */ /* 0x000fe20000000000 */
.L_x_2:
[----:B------:R-:W5:Y:S01]  /*02e0*/  SHFL.IDX PT, R0, R0, RZ, 0x1f ;  /* 0x00001fff00007589 */ /* 0x000f6200000e0000 */
[----:B------:R-:W-:Y:S01]  /*02f0*/  SHF.R.S32.HI R7, RZ, 0x1f, R18 ;  /* 0x0000001fff077819 */ /* 0x000fe20000011412 */
[----:B0-----:R-:W0:Y:S01]  /*0300*/  S2UR UR8, SR_CTAID.X ;  /* 0x00000000000879c3 */ /* 0x001e220000002500 */
[----:B------:R-:W-:Y:S01]  /*0310*/  ELECT P0, URZ, PT ;  /* 0x00000000003f782f */ /* 0x000fe20003800000 */
[----:B------:R-:W1:Y:S01]  /*0320*/  S2R R4, SR_CTAID.Y ;  /* 0x0000000000047919 */ /* 0x000e620000002600 */
[----:B------:R-:W-:Y:S01]  /*0330*/  LEA.HI R7, R7, R18, RZ, 0x7 ;  /* 0x0000001207077211 */ /* 0x000fe200078f38ff */
[----:B------:R-:W-:Y:S01]  /*0340*/  ULDC UR4, c[0x0][0x154] ;  /* 0x0000550000047ab9 */ /* 0x000fe20000000800 */
[----:B------:R-:W-:Y:S01]  /*0350*/  SHF.R.S32.HI R8, RZ, 0x1f, R3 ;  /* 0x0000001fff087819 */ /* 0x000fe20000011403 */
[----:B------:R-:W-:Y:S01]  /*0360*/  NOP ;  /* 0x0000000000007918 */ /* 0x000fe20000000000 */
[----:B------:R-:W-:Y:S01]  /*0370*/  LOP3.LUT R7, R7, 0xffffff80, RZ, 0xc0, !PT ;  /* 0xffffff8007077812 */ /* 0x000fe200078ec0ff */
[----:B------:R-:W2:Y:S01]  /*0380*/  LDC R12, c[0x0][0x140] ;  /* 0x00005000ff0c7b82 */ /* 0x000ea20000000800 */
[----:B------:R-:W-:Y:S01]  /*0390*/  LEA.HI R8, R8, R3, RZ, 0x2 ;  /* 0x0000000308087211 */ /* 0x000fe200078f10ff */
[----:B------:R-:W-:-:S02]  /*03a0*/  NOP ;  /* 0x0000000000007918 */ /* 0x000fc40000000000 */
[----:B------:R-:W-:Y:S01]  /*03b0*/  IMAD.IADD R6, R18, 0x1, -R7 ;  /* 0x0000000112067824 */ /* 0x000fe200078e0a07 */
[----:B------:R-:W-:-:S03]  /*03c0*/  LOP3.LUT R8, R8, 0x3ffffffc, RZ, 0xc0, !PT ;  /* 0x3ffffffc08087812 */ /* 0x000fc600078ec0ff */
[----:B------:R-:W3:Y:S01]  /*03d0*/  LDC R10, c[0x0][0x144] ;  /* 0x00005100ff0a7b82 */ /* 0x000ee20000000800 */
[----:B------:R-:W-:Y:S02]  /*03e0*/  SHF.R.S32.HI R7, RZ, 0x1f, R6 ;  /* 0x0000001fff077819 */ /* 0x000fe40000011406 */
[----:B------:R-:W-:Y:S02]  /*03f0*/  LOP3.LUT P2, RZ, R6, 0x7, RZ, 0xc0, !PT ;  /* 0x0000000706ff7812 */ /* 0x000fe4000784c0ff */
[----:B------:R-:W-:Y:S01]  /*0400*/  LEA.HI R7, R7, R6, RZ, 0x3 ;  /* 0x0000000607077211 */ /* 0x000fe200078f18ff */
[----:B------:R-:W-:Y:S01]  /*0410*/  VIADD R6, R5, 0xffffffff ;  /* 0xffffffff05067836 */ /* 0x000fe20000000000 */
[----:B-----5:R-:W-:Y:S02]  /*0420*/  ISETP.NE.OR P0, PT, R0, RZ, !P0 ;  /* 0x000000ff0000720c */ /* 0x020fe40004705670 */
[--C-:B------:R-:W-:Y:S02]  /*0430*/  SHF.R.S32.HI R0, RZ, 0x3, R7.reuse ;  /* 0x00000003ff007819 */ /* 0x100fe40000011407 */
[----:B------:R-:W-:-:S02]  /*0440*/  SHF.R.S32.HI R7, RZ, 0x1f, R7 ;  /* 0x0000001fff077819 */ /* 0x000fc40000011407 */
[----:B------:R-:W-:Y:S02]  /*0450*/  ISETP.GE.U32.AND P5, PT, R6, 0x2, PT ;  /* 0x000000020600780c */ /* 0x000fe40003fa6070 */
[----:B------:R-:W-:Y:S02]  /*0460*/  LEA.HI R7, R7, R0, RZ, 0x2 ;  /* 0x0000000007077211 */ /* 0x000fe400078f10ff */
[----:B--2---:R-:W-:Y:S02]  /*0470*/  ISETP.EQ.U32.AND P3, PT, R12, 0x1, PT ;  /* 0x000000010c00780c */ /* 0x004fe40003f62070 */
[----:B-1----:R-:W-:Y:S01]  /*0480*/  I2FP.F32.U32 R9, R4 ;  /* 0x0000000400097245 */ /* 0x002fe20000201000 */
[----:B------:R-:W-:Y:S01]  /*0490*/  VOTEU.ALL UP0, P0 ;  /* 0x00000000003f7886 */ /* 0x000fe20000000000 */
[----:B------:R-:W-:Y:S01]  /*04a0*/  LOP3.LUT R7, R7, 0xfffffffc, RZ, 0xc0, !PT ;  /* 0xfffffffc07077812 */ /* 0x000fe200078ec0ff */
[----:B------:R-:W-:Y:S02]  /*04b0*/  VOTEU.ALL UP1, P0 ;  /* 0x00000000003f7886 */ /* 0x000fe40000020000 */
[----:B------:R-:W-:Y:S01]  /*04c0*/  FMUL R11, R9, UR4 ;  /* 0x00000004090b7c20 */ /* 0x000fe20008400000 */
[----:B------:R-:W-:Y:S01]  /*04d0*/  IMAD.IADD R9, R3, 0x1, -R8 ;  /* 0x0000000103097824 */ /* 0x000fe200078e0a08 */
[----:B0-----:R-:W-:Y:S01]  /*04e0*/  I2FP.F32.U32 R8, UR8 ;  /* 0x0000000800087c45 */ /* 0x001fe20008201000 */
[----:B------:R-:W-:Y:S01]  /*04f0*/  IMAD.IADD R0, R0, 0x1, -R7 ;  /* 0x0000000100007824 */ /* 0x000fe200078e0a07 */
[----:B------:R-:W0:Y:S01]  /*0500*/  @!UP0 S2UR UR7, SR_CgaCtaId ;  /* 0x00000000000789c3 */ /* 0x000e220000008800 */
[----:B------:R-:W-:Y:S01]  /*0510*/  ULDC UR4, c[0x0][0x150] ;  /* 0x0000540000047ab9 */ /* 0x000fe20000000800 */
[----:B------:R-:W1:Y:S01]  /*0520*/  F2I.U32.TRUNC.NTZ R11, R11 ;  /* 0x0000000b000b7305 */ /* 0x000e62000020f000 */
[----:B------:R-:W-:Y:S01]  /*0530*/  FMUL R8, R8, UR4 ;  /* 0x0000000408087c20 */ /* 0x000fe20008400000 */
[----:B------:R-:W-:Y:S01]  /*0540*/  SHF.R.S32.HI R3, RZ, 0x1f, R2 ;  /* 0x0000001fff037819 */ /* 0x000fe20000011402 */
[----:B------:R-:W-:Y:S01]  /*0550*/  IMAD R9, R9, 0x4, R0 ;  /* 0x0000000409097824 */ /* 0x000fe200078e0200 */
[----:B------:R-:W-:Y:S01]  /*0560*/  UMOV UR4, 0x20 ;  /* 0x0000002000047882 */ /* 0x000fe20000000000 */
[----:B------:R-:W-:Y:S01]  /*0570*/  @!UP0 UMOV UR6, 0x400 ;  /* 0x0000040000068882 */ /* 0x000fe20000000000 */
[----:B------:R-:W2:Y:S01]  /*0580*/  LDC R7, c[0x0][0x148] ;  /* 0x00005200ff077b82 */ /* 0x000ea20000000800 */
[----:B------:R-:W-:Y:S01]  /*0590*/  LEA.HI R3, R3, R2, RZ, 0x2 ;  /* 0x0000000203037211 */ /* 0x000fe200078f10ff */
[----:B------:R-:W5:Y:S01]  /*05a0*/  F2I.U32.TRUNC.NTZ R8, R8 ;  /* 0x0000000800087305 */ /* 0x000f62000020f000 */
[----:B------:R-:W-:Y:S01]  /*05b0*/  IMAD.SHL.U32 R22, R9, 0x4, RZ ;  /* 0x0000000409167824 */ /* 0x000fe200078e00ff */
[----:B------:R-:W-:-:S04]  /*05c0*/  @!UP0 UIADD3 UR4, -UR4, 0x100000, URZ ;  /* 0x0010000004048890 */ /* 0x000fc8000fffe13f */
[----:B------:R-:W-:Y:S02]  /*05d0*/  @!UP0 USHF.L.U32 UR5, UR4, 0xb, URZ ;  /* 0x0000000b04058899 */ /* 0x000fe4000800063f */
[----:B------:R-:W-:Y:S01]  /*05e0*/  @!UP0 USHF.L.U32 UR4, UR4, 0x1, URZ ;  /* 0x0000000104048899 */ /* 0x000fe2000800063f */
[----:B------:R-:W-:Y:S02]  /*05f0*/  LOP3.LUT R3, R3, 0xfffffffc, RZ, 0xc0, !PT ;  /* 0xfffffffc03037812 */ /* 0x000fe400078ec0ff */
[----:B------:R-:W-:Y:S01]  /*0600*/  LOP3.LUT R22, R9, 0xc, R22, 0x78, !PT ;  /* 0x0000000c09167812 */ /* 0x000fe200078e7816 */
[----:B-1----:R-:W-:Y:S02]  /*0610*/  IMAD.MOV R21, RZ, RZ, -R11 ;  /* 0x000000ffff157224 */ /* 0x002fe400078e0a0b */
[----:B------:R-:W-:Y:S01]  /*0620*/  IMAD.IADD R0, R2, 0x1, -R3 ;  /* 0x0000000102007824 */ /* 0x000fe200078e0a03 */
[----:B0-----:R-:W-:Y:S01]  /*0630*/  @!UP0 ULEA UR6, UR7, UR6, 0x18 ;  /* 0x0000000607068291 */ /* 0x001fe2000f8ec03f */
[----:B-----5:R-:W-:-:S03]  /*0640*/  IMAD.MOV R3, RZ, RZ, -R8 ;  /* 0x000000ffff037224 */ /* 0x020fc600078e0a08 */
[----:B------:R-:W-:Y:S01]  /*0650*/  ISETP.NE.AND P1, PT, R0, 0x3, PT ;  /* 0x000000030000780c */ /* 0x000fe20003f25270 */
[----:B------:R-:W-:Y:S01]  /*0660*/  VOTEU.ALL UP0, P0 ;  /* 0x00000000003f7886 */ /* 0x000fe20000000000 */
[----:B------:R-:W-:Y:S01]  /*0670*/  ISETP.LT.U32.AND P0, PT, R22, 0x4, !P2 ;  /* 0x000000041600780c */ /* 0x000fe20005701070 */
[----:B---3--:R-:W-:Y:S01]  /*0680*/  IMAD R3, R10, R3, UR8 ;  /* 0x000000080a037e24 */ /* 0x008fe2000f8e0203 */
[----:B------:R-:W-:Y:S01]  /*0690*/  ISETP.EQ.OR P1, PT, R0, RZ, !P1 ;  /* 0x000000ff0000720c */ /* 0x000fe20004f22670 */
[----:B--2---:R-:W-:Y:S01]  /*06a0*/  IMAD R9, R7, R21, R4 ;  /* 0x0000001507097224 */ /* 0x004fe200078e0204 */
[C---:B------:R-:W-:Y:S02]  /*06b0*/  ISETP.NE.AND P2, PT, R5.reuse, RZ, PT ;  /* 0x000000ff0500720c */ /* 0x040fe40003f45270 */
[----:B------:R-:W-:Y:S01]  /*06c0*/  ISETP.EQ.AND P1, PT, R5, RZ, P1 ;  /* 0x000000ff0500720c */ /* 0x000fe20000f22270 */
[----:B------:R-:W0:Y:S02]  /*06d0*/  FENCE.VIEW.ASYNC.S ;  /* 0x00000000000073c6 */ /* 0x000e240000000000 */
[----:B0-----:R0:W1:Y:S01]  /*06e0*/  @!UP0 SYNCS.EXCH.64 URZ, [UR6+0x60], UR4 ;  /* 0x00006004063f85b2 */ /* 0x0010620008000100 */
[----:B------:R-:W-:-:S02]  /*06f0*/  ISETP.NE.AND P4, PT, R9, R22, PT ;  /* 0x000000160900720c */ /* 0x000fc40003f85270 */
[----:B------:R-:W-:Y:S02]  /*0700*/  SEL R19, RZ, 0x1, !P1 ;  /* 0x00000001ff137807 */ /* 0x000fe40004800000 */
[----:B------:R-:W-:Y:S02]  /*0710*/  ISETP.EQ.OR P4, PT, R3, RZ, !P4 ;  /* 0x000000ff0300720c */ /* 0x000fe40006782670 */
[----:B------:R-:W-:Y:S02]  /*0720*/  SEL R19, R19, 0x2, P5 ;  /* 0x0000000213137807 */ /* 0x000fe40002800000 */
[----:B------:R-:W-:-:S04]  /*0730*/  PLOP3.LUT P0, PT, P0, P4, PT, 0x80, 0x0 ;  /* 0x000000000000781c */ /* 0x000fc80000709070 */
[----:B------:R-:W-:Y:S01]  /*0740*/  P2R R102, PR, RZ, 0x1 ;  /* 0x00000001ff667803 */ /* 0x000fe20000000000 */
[----:B------:R0:W2:Y:S01]  /*0750*/  @!UP1 SYNCS.EXCH.64 URZ, [UR6+0x68], UR4 ;  /* 0x00006804063f95b2 */ /* 0x0000a20008000100 */
[----:B------:R-:W-:Y:S01]  /*0760*/  NOP ;  /* 0x0000000000007918 */ /* 0x000fe20000000000 */
[----:B------:R-:W-:Y:S06]  /*0770*/  @!P3 BRA `(.L_x_3) ;  /* 0x000000000008b947 */ /* 0x000fec0003800000 */
[----:B-12-4-:R-:W-:Y:S01]  /*0780*/  UCGABAR_ARV ;  /* 0x00000000000079c7 */ /* 0x016fe20008000000 */
[----:B------:R-:W-:Y:S05]  /*0790*/  BRA `(.L_x_4) ;  /* 0x0000000000047947 */ /* 0x000fea0003800000 */
.L_x_3:
[----:B-12-4-:R-:W-:Y:S01]  /*07a0*/  NOP ;  /* 0x0000000000007918 */ /* 0x016fe20000000000 */
.L_x_4:
[----:B------:R-:W1:Y:S01]  /*07b0*/  LDC R2, c[0x0][0x65c] ;  /* 0x00019700ff027b82 */ /* 0x000e620000000800 */
[----:B------:R-:W-:Y:S01]  /*07c0*/  LOP3.LUT R5, R5, 0xffffefff, RZ, 0xc0, !PT ;  /* 0xffffefff05057812 */ /* 0x000fe200078ec0ff */
[----:B------:R-:W-:Y:S02]  /*07d0*/  IMAD.U32 R8, RZ, RZ, UR8 ;  /* 0x00000008ff087e24 */ /* 0x000fe4000f8e00ff */
[----:B------:R-:W-:Y:S01]  /*07e0*/  IMAD.MOV.U32 R9, RZ, RZ, RZ ;  /* 0x000000ffff097224 */ /* 0x000fe200078e00ff */
[----:B-1----:R-:W-:-:S13]  /*07f0*/  ISETP.NE.AND P1, PT, R2, 0x1, PT ;  /* 0x000000010200780c */ /* 0x002fda0003f25270 */
[----:B------:R-:W1:Y:S01]  /*0800*/  @P1 LDC R17, c[0x0][0x10] ;  /* 0x00000400ff111b82 */ /* 0x000e620000000800 */
[----:B------:R-:W-:Y:S01]  /*0810*/  @P1 LOP3.LUT R5, R5, 0x1000, RZ, 0xfc, !PT ;  /* 0x0000100005051812 */ /* 0x000fe200078efcff */
[----:B------:R-:W-:Y:S02]  /*0820*/  @P1 IMAD.MOV.U32 R5, RZ, RZ, RZ ;  /* 0x000000ffff051224 */ /* 0x000fe400078e00ff */
[----:B------:R-:W-:-:S04]  /*0830*/  @P1 IMAD.MOV.U32 R13, RZ, RZ, RZ ;  /* 0x000000ffff0d1224 */ /* 0x000fc800078e00ff */
[----:B------:R-:W2:Y:S01]  /*0840*/  @!P1 LDC R11, c[0x0][0xc] ;  /* 0x00000300ff0b9b82 */ /* 0x000ea20000000800 */
[----:B-1----:R-:W-:-:S04]  /*0850*/  @P1 IMAD.WIDE.U32 R16, R17, UR8, R4 ;  /* 0x0000000811101c25 */ /* 0x002fc8000f8e0004 */
[----:B------:R-:W-:Y:S02]  /*0860*/  @P1 IMAD.IADD R17, R17, 0x1, R13 ;  /* 0x0000000111111824 */ /* 0x000fe400078e020d */
[----:B--2---:R-:W-:-:S04]  /*0870*/  @!P1 IMAD.WIDE.U32 R8, R4, R11, R8 ;  /* 0x0000000b04089225 */ /* 0x004fc800078e0008 */
[----:B------:R-:W-:Y:S02]  /*0880*/  @!P1 IMAD.MOV.U32 R16, RZ, RZ, R8 ;  /* 0x000000ffff109224 */ /* 0x000fe400078e0008 */
[----:B------:R-:W-:Y:S01]  /*0890*/  @!P1 IMAD.MOV.U32 R17, RZ, RZ, R9 ;  /* 0x000000ffff119224 */ /* 0x000fe200078e0009 */
[----:B------:R-:W-:Y:S06]  /*08a0*/  @!P3 BRA `(.L_x_5) ;  /* 0x00000000000cb947 */ /* 0x000fec0003800000 */
[----:B------:R-:W-:Y:S01]  /*08b0*/  UCGABAR_WAIT ;  /* 0x0000000000007dc7 */ /* 0x000fe20008000000 */
[----:B------:R-:W-:Y:S01]  /*08c0*/  CCTL.IVALL ;  /* 0x00000000ff00798f */ /* 0x000fe20002000000 */
[----:B------:R-:W-:Y:S05]  /*08d0*/  BRA `(.L_x_6) ;  /* 0x0000000000047947 */ /* 0x000fea0003800000 */
.L_x_5:
[----:B------:R-:W-:Y:S06]  /*08e0*/  BAR.SYNC.DEFER_BLOCKING 0x0 ;  /* 0x0000000000007b1d */ /* 0x000fec0000010000 */
.L_x_6:
[----:B------:R-:W-:Y:S05]  /*08f0*/  @!P2 BRA `(.L_x_7) ;  /* 0x0000006c0030a947 */ /* 0x000fea0003800000 */
[----:B------:R-:W-:-:S13]  /*0900*/  ISETP.GT.U32.AND P0, PT, R6, 0x1, PT ;  /* 0x000000010600780c */ /* 0x000fda0003f04070 */
[----:B0-----:R-:W-:Y:S05]  /*0910*/  @P0 EXIT ;  /* 0x000000000000094d */ /* 0x001fea0003800000 */
[----:B------:R-:W-:Y:S01]  /*0920*/  ULDC.64 UR4, c[0x0][0x650] ;  /* 0x0001940000047ab9 */ /* 0x000fe20000000a00 */
[----:B------:R-:W-:Y:S01]  /*0930*/  PRMT R0, RZ, 0x7610, R0 ;  /* 0x00007610ff007816 */ /* 0x000fe20000000000 */
[----:B------:R-:W-:Y:S01]  /*0940*/  IMAD.MOV.U32 R98, RZ, RZ, -0x1 ;  /* 0xffffffffff627424 */ /* 0x000fe200078e00ff */
[----:B------:R-:W-:Y:S01]  /*0950*/  ISETP.GE.U32.AND P0, PT, R16, UR4, PT ;  /* 0x0000000410007c0c */ /* 0x000fe2000bf06070 */
[----:B------:R-:W-:Y:S02]  /*0960*/  IMAD.MOV.U32 R90, RZ, RZ, -0x1 ;  /* 0xffffffffff5a7424 */ /* 0x000fe400078e00ff */
[----:B------:R-:W-:Y:S01]  /*0970*/  IMAD.MOV.U32 R23, RZ, RZ, -0x1 ;  /* 0xffffffffff177424 */ /* 0x000fe200078e00ff */
[----:B------:R-:W-:-:S13]  /*0980*/  ISETP.GE.U32.AND.EX P0, PT, R17, UR5, PT, P0 ;  /* 0x0000000511007c0c */ /* 0x000fda000bf06100 */
[----:B------:R-:W-:Y:S05]  /*0990*/  @P0 BRA `(.L_x_8) ;  /* 0x00000004002c0947 */ /* 0x000fea0003800000 */
[----:B------:R-:W0:Y:S01]  /*09a0*/  LDC.64 R24, c[0x0][0x628] ;  /* 0x00018a00ff187b82 */ /* 0x000e220000000a00 */
[----:B------:R-:W-:Y:S02]  /*09b0*/  IMAD.MOV.U32 R8, RZ, RZ, R16 ;  /* 0x000000ffff087224 */ /* 0x000fe400078e0010 */
[----:B------:R-:W-:-:S05]  /*09c0*/  IMAD.MOV.U32 R9, RZ, RZ, R17 ;  /* 0x000000ffff097224 */ /* 0x000fca00078e0011 */
[----:B------:R-:W1:Y:S08]  /*09d0*/  LDC R0, c[0x0][0x630] ;  /* 0x00018c00ff007b82 */ /* 0x000e700000000800 */
[----:B------:R-:W2:Y:S01]  /*09e0*/  LDC.64 R26, c[0x0][0x620] ;  /* 0x00018800ff1a7b82 */ /* 0x000ea20000000a00 */
[----:B0-----:R-:W-:-:S04]  /*09f0*/  ISETP.NE.U32.AND P0, PT, R24, RZ, PT ;  /* 0x000000ff1800720c */ /* 0x001fc80003f05070 */
[----:B------:R-:W-:-:S13]  /*0a00*/  ISETP.NE.AND.EX P0, PT, R25, RZ, PT, P0 ;  /* 0x000000ff1900720c */ /* 0x000fda0003f05300 */
[----:B-12---:R-:W-:Y:S05]  /*0a10*/  @!P0 BRA `(.L_x_9) ;  /* 0x0000000000288947 */ /* 0x006fea0003800000 */
[----:B------:R-:W0:Y:S02]  /*0a20*/  LDC R13, c[0x0][0x634] ;  /* 0x00018d00ff0d7b82 */ /* 0x000e240000000800 */
[----:B0-----:R-:W-:-:S05]  /*0a30*/  IADD3 R13, P0, R16, R13, RZ ;  /* 0x0000000d100d7210 */ /* 0x001fca0007f1e0ff */
[----:B------:R-:W-:-:S04]  /*0a40*/  IMAD.X R15, RZ, RZ, R17, P0 ;  /* 0x000000ffff0f7224 */ /* 0x000fc800000e0611 */
[----:B------:R-:W-:-:S04]  /*0a50*/  IMAD.WIDE.U32 R8, R15, R24, RZ ;  /* 0x000000180f087225 */ /* 0x000fc800078e00ff */
[----:B------:R-:W-:-:S04]  /*0a60*/  IMAD.WIDE.U32 R10, P0, R13, R25, R8 ;  /* 0x000000190d0a7225 */ /* 0x000fc80007800008 */
[----:B------:R-:W-:-:S04]  /*0a70*/  IMAD.WIDE.U32 R8, R13, R24, RZ ;  /* 0x000000180d087225 */ /* 0x000fc800078e00ff */
[----:B------:R-:W-:Y:S01]  /*0a80*/  IMAD.X R13, RZ, RZ, RZ, P0 ;  /* 0x000000ffff0d7224 */ /* 0x000fe200000e06ff */
[----:B------:R-:W-:Y:S01]  /*0a90*/  IADD3 RZ, P0, R9, R10, RZ ;  /* 0x0000000a09ff7210 */ /* 0x000fe20007f1e0ff */
[----:B------:R-:W-:-:S04]  /*0aa0*/  IMAD.MOV.U32 R12, RZ, RZ, R11 ;  /* 0x000000ffff0c7224 */ /* 0x000fc800078e000b */
[----:B------:R-:W-:-:S08]  /*0ab0*/  IMAD.WIDE.U32.X R8, R15, R25, R12, P0 ;  /* 0x000000190f087225 */ /* 0x000fd000000e040c */
.L_x_9:
[----:B------:R-:W0:Y:S01]  /*0ac0*/  LDC.64 R24, c[0x0][0x640] ;  /* 0x00019000ff187b82 */ /* 0x000e220000000a00 */
[-CC-:B------:R-:W-:Y:S01]  /*0ad0*/  SHF.R.U64 R28, R8, R0.reuse, R9.reuse ;  /* 0x00000000081c7219 */ /* 0x180fe20000001209 */
[----:B------:R-:W-:Y:S01]  /*0ae0*/  IMAD R30, R7, R21, R4 ;  /* 0x00000015071e7224 */ /* 0x000fe200078e0204 */
[----:B------:R-:W-:Y:S01]  /*0af0*/  SHF.R.U32.HI R0, RZ, R0, R9 ;  /* 0x00000000ff007219 */ /* 0x000fe20000011609 */
[----:B------:R-:W-:Y:S01]  /*0b00*/  IMAD.MOV.U32 R21, RZ, RZ, 0x1 ;  /* 0x00000001ff157424 */ /* 0x000fe200078e00ff */
[----:B------:R-:W-:-:S03]  /*0b10*/  IADD3 R5, P0, RZ, -R28, RZ ;  /* 0x8000001cff057210 */ /* 0x000fc60007f1e0ff */
[----:B------:R-:W1:Y:S02]  /*0b20*/  LDC R6, c[0x0][0x618] ;  /* 0x00018600ff067b82 */ /* 0x000e640000000800 */
[----:B------:R-:W-:-:S04]  /*0b30*/  IMAD.X R9, RZ, RZ, ~R0, P0 ;  /* 0x000000ffff097224 */ /* 0x000fc800000e0e00 */
[-C--:B------:R-:W-:Y:S02]  /*0b40*/  IMAD R0, R9, R26.reuse, RZ ;  /* 0x0000001a09007224 */ /* 0x080fe400078e02ff */
[----:B------:R-:W2:Y:S01]  /*0b50*/  LDC R11, c[0x0][0x608] ;  /* 0x00018200ff0b7b82 */ /* 0x000ea20000000800 */
[----:B------:R-:W-:-:S04]  /*0b60*/  IMAD.WIDE.U32 R8, R5, R26, R16 ;  /* 0x0000001a05087225 */ /* 0x000fc800078e0010 */
[----:B------:R-:W-:-:S03]  /*0b70*/  IMAD R5, R5, R27, R0 ;  /* 0x0000001b05057224 */ /* 0x000fc600078e0200 */
[----:B------:R-:W3:Y:S01]  /*0b80*/  LDC R12, c[0x0][0x658] ;  /* 0x00019600ff0c7b82 */ /* 0x000ee20000000800 */
[----:B0-----:R-:W-:Y:S01]  /*0b90*/  ISETP.NE.U32.AND P0, PT, R24, RZ, PT ;  /* 0x000000ff1800720c */ /* 0x001fe20003f05070 */
[----:B------:R-:W-:Y:S02]  /*0ba0*/  IMAD.IADD R5, R9, 0x1, R5 ;  /* 0x0000000109057824 */ /* 0x000fe400078e0205 */
[----:B------:R-:W-:Y:S01]  /*0bb0*/  IMAD.MOV.U32 R9, RZ, RZ, -0x1 ;  /* 0xffffffffff097424 */ /* 0x000fe200078e00ff */
[----:B------:R-:W-:-:S03]  /*0bc0*/  ISETP.NE.AND.EX P0, PT, R25, RZ, PT, P0 ;  /* 0x000000ff1900720c */ /* 0x000fc60003f05300 */
[----:B------:R-:W0:Y:S01]  /*0bd0*/  LDC R15, c[0x0][0x600] ;  /* 0x00018000ff0f7b82 */ /* 0x000e220000000800 */
[-CC-:B-1----:R-:W-:Y:S02]  /*0be0*/  SHF.R.U64 R13, R8, R6.reuse, R5.reuse ;  /* 0x00000006080d7219 */ /* 0x182fe40000001205 */
[----:B------:R-:W-:-:S05]  /*0bf0*/  SHF.R.U32.HI R0, RZ, R6, R5 ;  /* 0x00000006ff007219 */ /* 0x000fca0000011605 */
[----:B------:R-:W1:Y:S01]  /*0c00*/  LDC R14, c[0x0][0x648] ;  /* 0x00019200ff0e7b82 */ /* 0x000e620000000800 */
[-CC-:B--2---:R-:W-:Y:S02]  /*0c10*/  SHF.R.U64 R27, R13, R11.reuse, R0.reuse ;  /* 0x0000000b0d1b7219 */ /* 0x184fe40000001200 */
[----:B------:R-:W-:-:S05]  /*0c20*/  SHF.R.U32.HI R5, RZ, R11, R0 ;  /* 0x0000000bff057219 */ /* 0x000fca0000011600 */
[----:B------:R-:W2:Y:S01]  /*0c30*/  LDC R20, c[0x0][0x638] ;  /* 0x00018e00ff147b82 */ /* 0x000ea20000000800 */
[-CC-:B---3--:R-:W-:Y:S02]  /*0c40*/  SHF.R.U64 R26, R27, R12.reuse, R5.reuse ;  /* 0x0000000c1b1a7219 */ /* 0x188fe40000001205 */
[-C--:B------:R-:W-:Y:S02]  /*0c50*/  SHF.L.U32 R0, R9, R12.reuse, RZ ;  /* 0x0000000c09007219 */ /* 0x080fe400000006ff */
[----:B------:R-:W-:Y:S01]  /*0c60*/  SHF.R.U32.HI R5, RZ, R12, R5 ;  /* 0x0000000cff057219 */ /* 0x000fe20000011605 */
[----:B------:R-:W-:Y:S01]  /*0c70*/  IMAD.MOV.U32 R4, RZ, RZ, R26 ;  /* 0x000000ffff047224 */ /* 0x000fe200078e001a */
[----:B------:R-:W-:Y:S01]  /*0c80*/  LOP3.LUT R10, RZ, R0, RZ, 0x33, !PT ;  /* 0x00000000ff0a7212 */ /* 0x000fe200078e33ff */
[----:B------:R-:W3:Y:S01]  /*0c90*/  LDC R23, c[0x0][0x610] ;  /* 0x00018400ff177b82 */ /* 0x000ee20000000800 */
[----:B------:R-:W-:Y:S05]  /*0ca0*/  @!P0 BRA `(.L_x_10) ;  /* 0x0000000000288947 */ /* 0x000fea0003800000 */
[----:B------:R-:W4:Y:S02]  /*0cb0*/  LDC R9, c[0x0][0x64c] ;  /* 0x00019300ff097b82 */ /* 0x000f240000000800 */
[----:B----4-:R-:W-:-:S05]  /*0cc0*/  IADD3 R9, P0, R26, R9, RZ ;  /* 0x000000091a097210 */ /* 0x010fca0007f1e0ff */
        /* <DEDUP_REMOVED lines=8> */
.L_x_10:
[----:B-1----:R-:W-:Y:S01]  /*0d50*/  SHF.R.U64 R4, R4, R14, R5 ;  /* 0x0000000e04047219 */ /* 0x002fe20000001205 */
[----:B0-----:R-:W-:Y:S01]  /*0d60*/  VIADD R6, R15, 0xffffffff ;  /* 0xffffffff0f067836 */ /* 0x001fe20000000000 */
[----:B------:R-:W-:Y:S02]  /*0d70*/  SHF.L.U32 R0, R21, R12, RZ ;  /* 0x0000000c15007219 */ /* 0x000fe400000006ff */
[----:B------:R-:W-:Y:S01]  /*0d80*/  LOP3.LUT R5, R27, R10, RZ, 0xc0, !PT ;  /* 0x0000000a1b057212 */ /* 0x000fe200078ec0ff */
[----:B------:R-:W-:Y:S01]  /*0d90*/  IMAD.MOV R7, RZ, RZ, -R4 ;  /* 0x000000ffff077224 */ /* 0x000fe200078e0a04 */
[----:B------:R-:W-:Y:S02]  /*0da0*/  SEL R3, R3, R30, !P1 ;  /* 0x0000001e03037207 */ /* 0x000fe40004800000 */
[----:B------:R-:W-:Y:S01]  /*0db0*/  LOP3.LUT R6, R13, R6, RZ, 0xc0, !PT ;  /* 0x000000060d067212 */ /* 0x000fe200078ec0ff */
[----:B------:R-:W-:Y:S02]  /*0dc0*/  IMAD R4, R0, R4, R5 ;  /* 0x0000000400047224 */ /* 0x000fe400078e0205 */
[----:B--2---:R-:W-:-:S02]  /*0dd0*/  IMAD R0, R7, R20, R26 ;  /* 0x0000001407007224 */ /* 0x004fc400078e021a */
[----:B---3--:R-:W-:Y:S02]  /*0de0*/  IMAD R3, R4, R23, R3 ;  /* 0x0000001704037224 */ /* 0x008fe400078e0203 */
[----:B------:R-:W-:Y:S02]  /*0df0*/  IMAD R98, R0, R15, R6 ;  /* 0x0000000f00627224 */ /* 0x000fe400078e0206 */
[----:B------:R-:W-:Y:S02]  /*0e00*/  IMAD.MOV.U32 R4, RZ, RZ, 0x1 ;  /* 0x00000001ff047424 */ /* 0x000fe400078e00ff */
[----:B------:R-:W-:Y:S01]  /*0e10*/  IMAD.MOV.U32 R23, RZ, RZ, R28 ;  /* 0x000000ffff177224 */ /* 0x000fe200078e001c */
[----:B------:R-:W-:Y:S02]  /*0e20*/  SEL R90, R98, R3, !P1 ;  /* 0x00000003625a7207 */ /* 0x000fe40004800000 */
[----:B------:R-:W-:Y:S02]  /*0e30*/  PRMT R0, R4, 0x7610, R0 ;  /* 0x0000761004007816 */ /* 0x000fe40000000000 */
[----:B------:R-:W-:-:S07]  /*0e40*/  SEL R98, R3, R98, !P1 ;  /* 0x0000006203627207 */ /* 0x000fce0004800000 */
.L_x_8:
[----:B------:R-:W-:-:S08]  /*0e50*/  NOP ;  /* 0x0000000000007918 */ /* 0x000fd00000000000 */
[----:B------:R-:W0:Y:S02]  /*0e60*/  USETMAXREG.TRY_ALLOC.CTAPOOL UP0, 0xe8 ;  /* 0x000000e8000079c8 */ /* 0x000e240008000600 */
[----:B0-----:R-:W-:-:S13]  /*0e70*/  PLOP3.LUT P0, PT, PT, PT, UP0, 0x80, 0x0 ;  /* 0x000000000000781c */ /* 0x001fda0003f0f008 */
[----:B------:R-:W-:Y:S05]  /*0e80*/  @!P0 BRA `(.L_x_8) ;  /* 0xfffffffc00f08947 */ /* 0x000fea000383ffff */
[----:B------:R-:W-:Y:S01]  /*0e90*/  ULDC.64 UR4, c[0x0][0x598] ;  /* 0x0001660000047ab9 */ /* 0x000fe20000000a00 */
[----:B------:R-:W-:Y:S01]  /*0ea0*/  ULDC.64 UR36, c[0x0][0x208] ;  /* 0x0000820000247ab9 */ /* 0x000fe20000000a00 */
[----:B------:R-:W-:-:S04]  /*0eb0*/  ISETP.NE.U32.AND P0, PT, RZ, UR4, PT ;  /* 0x00000004ff007c0c */ /* 0x000fc8000bf05070 */
[----:B------:R-:W-:-:S13]  /*0ec0*/  ISETP.NE.AND.EX P0, PT, RZ, UR5, PT, P0 ;  /* 0x00000005ff007c0c */ /* 0x000fda000bf05300 */
[----:B------:R-:W-:Y:S05]  /*0ed0*/  @!P0 BRA `(.L_x_11) ;  /* 0x00000000001c8947 */ /* 0x000fea0003800000 */
[----:B------:R-:W0:Y:S02]  /*0ee0*/  LDC.64 R4, c[0x0][0x598] ;  /* 0x00016600ff047b82 */ /* 0x000e240000000a00 */
[----:B0-----:R-:W2:Y:S02]  /*0ef0*/  LDG.E.64 R4, desc[UR36][R4.64] ;  /* 0x0000002404047981 */ /* 0x001ea4000c1e1b00 */
[----:B--2---:R-:W-:-:S04]  /*0f00*/  ISETP.NE.U32.AND P0, PT, R4, RZ, PT ;  /* 0x000000ff0400720c */ /* 0x004fc80003f05070 */
[----:B------:R-:W-:-:S13]  /*0f10*/  ISETP.NE.AND.EX P0, PT, R5, RZ, PT, P0 ;  /* 0x000000ff0500720c */ /* 0x000fda0003f05300 */
[----:B------:R-:W-:Y:S05]  /*0f20*/  @!P0 BRA `(.L_x_11) ;  /* 0x0000000000088947 */ /* 0x000fea0003800000 */
[----:B------:R0:W5:Y:S01]  /*0f30*/  LD.E R88, desc[UR36][R4.64] ;  /* 0x0000002404587980 */ /* 0x000162000c101900 */
[----:B------:R-:W-:Y:S05]  /*0f40*/  BRA `(.L_x_12) ;  /* 0x0000000000247947 */ /* 0x000fea0003800000 */
.L_x_11:
[----:B------:R-:W-:Y:S02]  /*0f50*/  ULDC.64 UR4, c[0x0][0x588] ;  /* 0x0001620000047ab9 */ /* 0x000fe40000000a00 */
[----:B------:R-:W-:-:S04]  /*0f60*/  ISETP.NE.U32.AND P0, PT, RZ, UR4, PT ;  /* 0x00000004ff007c0c */ /* 0x000fc8000bf05070 */
[----:B------:R-:W-:-:S13]  /*0f70*/  ISETP.NE.AND.EX P0, PT, RZ, UR5, PT, P0 ;  /* 0x00000005ff007c0c */ /* 0x000fda000bf05300 */
[----:B------:R-:W-:Y:S05]  /*0f80*/  @!P0 BRA `(.L_x_13) ;  /* 0x00000000000c8947 */ /* 0x000fea0003800000 */
[----:B------:R-:W0:Y:S02]  /*0f90*/  LDC.64 R88, c[0x0][0x588] ;  /* 0x00016200ff587b82 */ /* 0x000e240000000a00 */
[----:B0-----:R1:W5:Y:S01]  /*0fa0*/  LDG.E R88, desc[UR36][R88.64] ;  /* 0x0000002458587981 */ /* 0x001362000c1e1900 */
[----:B------:R-:W-:Y:S05]  /*0fb0*/  BRA `(.L_x_12) ;  /* 0x0000000000087947 */ /* 0x000fea0003800000 */
.L_x_13:
[----:B------:R-:W-:Y:S02]  /*0fc0*/  ULDC UR4, c[0x0][0x580] ;  /* 0x0001600000047ab9 */ /* 0x000fe40000000800 */
[----:B------:R-:W-:-:S07]  /*0fd0*/  IMAD.U32 R88, RZ, RZ, UR4 ;  /* 0x00000004ff587e24 */ /* 0x000fce000f8e00ff */
.L_x_12:
[----:B------:R-:W-:Y:S02]  /*0fe0*/  ULDC.64 UR4, c[0x0][0x5a0] ;  /* 0x0001680000047ab9 */ /* 0x000fe40000000a00 */
[----:B------:R-:W-:-:S04]  /*0ff0*/  ISETP.NE.U32.AND P0, PT, RZ, UR4, PT ;  /* 0x00000004ff007c0c */ /* 0x000fc8000bf05070 */
[----:B------:R-:W-:-:S13]  /*1000*/  ISETP.NE.AND.EX P0, PT, RZ, UR5, PT, P0 ;  /* 0x00000005ff007c0c */ /* 0x000fda000bf05300 */
[----:B------:R-:W-:Y:S05]  /*1010*/  @!P0 BRA `(.L_x_14) ;  /* 0x00000000001c8947 */ /* 0x000fea0003800000 */
[----:B0-----:R-:W0:Y:S02]  /*1020*/  LDC.64 R4, c[0x0][0x5a0] ;  /* 0x00016800ff047b82 */ /* 0x001e240000000a00 */
[----:B0-----:R-:W2:Y:S02]  /*1030*/  LDG.E.64 R4, desc[UR36][R4.64] ;  /* 0x0000002404047981 */ /* 0x001ea4000c1e1b00 */
[----:B--2---:R-:W-:-:S04]  /*1040*/  ISETP.NE.U32.AND P0, PT, R4, RZ, PT ;  /* 0x000000ff0400720c */ /* 0x004fc80003f05070 */
[----:B------:R-:W-:-:S13]  /*1050*/  ISETP.NE.AND.EX P0, PT, R5, RZ, PT, P0 ;  /* 0x000000ff0500720c */ /* 0x000fda0003f05300 */
[----:B------:R-:W-:Y:S05]  /*1060*/  @!P0 BRA `(.L_x_14) ;  /* 0x0000000000088947 */ /* 0x000fea0003800000 */
[----:B-1----:R0:W5:Y:S01]  /*1070*/  LD.E R89, desc[UR36][R4.64] ;  /* 0x0000002404597980 */ /* 0x002162000c101900 */
[----:B------:R-:W-:Y:S05]  /*1080*/  BRA `(.L_x_15) ;  /* 0x0000000000247947 */ /* 0x000fea0003800000 */
.L_x_14:
[----:B------:R-:W-:Y:S02]  /*1090*/  ULDC.64 UR4, c[0x0][0x590] ;  /* 0x0001640000047ab9 */ /* 0x000fe40000000a00 */
[----:B------:R-:W-:-:S04]  /*10a0*/  ISETP.NE.U32.AND P0, PT, RZ, UR4, PT ;  /* 0x00000004ff007c0c */ /* 0x000fc8000bf05070 */
[----:B------:R-:W-:-:S13]  /*10b0*/  ISETP.NE.AND.EX P0, PT, RZ, UR5, PT, P0 ;  /* 0x00000005ff007c0c */ /* 0x000fda000bf05300 */
[----:B------:R-:W-:Y:S05]  /*10c0*/  @!P0 BRA `(.L_x_16) ;  /* 0x00000000000c8947 */ /* 0x000fea0003800000 */
[----:B0-----:R-:W1:Y:S02]  /*10d0*/  LDC.64 R4, c[0x0][0x590] ;  /* 0x00016400ff047b82 */ /* 0x001e640000000a00 */
[----:B-1----:R1:W5:Y:S01]  /*10e0*/  LDG.E R89, desc[UR36][R4.64] ;  /* 0x0000002404597981 */ /* 0x002362000c1e1900 */
[----:B------:R-:W-:Y:S05]  /*10f0*/  BRA `(.L_x_15) ;  /* 0x0000000000087947 */ /* 0x000fea0003800000 */
.L_x_16:
[----:B------:R-:W-:Y:S02]  /*1100*/  ULDC UR4, c[0x0][0x584] ;  /* 0x0001610000047ab9 */ /* 0x000fe40000000800 */
[----:B-1----:R-:W-:-:S07]  /*1110*/  IMAD.U32 R89, RZ, RZ, UR4 ;  /* 0x00000004ff597e24 */ /* 0x002fce000f8e00ff */
.L_x_15:
[----:B------:R-:W-:-:S13]  /*1120*/  LOP3.LUT P0, RZ, R0, 0xff, RZ, 0xc0, !PT ;  /* 0x000000ff00ff7812 */ /* 0x000fda000780c0ff */
[----:B------:R-:W-:Y:S05]  /*1130*/  @!P0 EXIT ;  /* 0x000000000000894d */ /* 0x000fea0003800000 */
[----:B------:R-:W-:Y:S01]  /*1140*/  ULDC UR4, c[0x0][0x28c] ;  /* 0x0000a30000047ab9 */ /* 0x000fe20000000800 */
[----:B------:R-:W-:Y:S01]  /*1150*/  LOP3.LUT R103, R19, 0x1, RZ, 0xfc, !PT ;  /* 0x0000000113677812 */ /* 0x000fe200078efcff */
[----:B------:R-:W-:Y:S01]  /*1160*/  UIADD3 UR4, UR4, 0x3f, URZ ;  /* 0x0000003f04047890 */ /* 0x000fe2000fffe03f */
[----:B------:R-:W-:Y:S01]  /*1170*/  UMOV UR38, URZ ;  /* 0x0000003f00267c82 */ /* 0x000fe20008000000 */
[----:B------:R-:W-:Y:S02]  /*1180*/  UMOV UR39, URZ ;  /* 0x0000003f00277c82 */ /* 0x000fe40008000000 */
[----:B------:R-:W-:-:S04]  /*1190*/  USHF.R.S32.HI UR5, URZ, 0x1f, UR4 ;  /* 0x0000001f3f057899 */ /* 0x000fc80008011404 */
[----:B------:R-:W-:-:S04]  /*11a0*/  ULEA.HI UR5, UR5, UR4, URZ, 0x6 ;  /* 0x0000000405057291 */ /* 0x000fc8000f8f303f */
[----:B------:R-:W-:-:S12]  /*11b0*/  USHF.R.S32.HI UR40, URZ, 0x6, UR5 ;  /* 0x000000063f287899 */ /* 0x000fd80008011405 */
.L_x_162:
[----:B------:R-:W-:Y:S01]  /*11c0*/  LOP3.LUT R0, R18, 0x80, RZ, 0xc0, !PT ;  /* 0x0000008012007812 */ /* 0x000fe200078ec0ff */
[----:B------:R-:W2:Y:S01]  /*11d0*/  S2UR UR7, SR_CgaCtaId ;  /* 0x00000000000779c3 */ /* 0x000ea20000008800 */
[----:B------:R-:W-:Y:S02]  /*11e0*/  UMOV UR6, 0x400 ;  /* 0x0000040000067882 */ /* 0x000fe40000000000 */
[----:B------:R-:W-:-:S06]  /*11f0*/  SHF.R.U32.HI R0, RZ, 0x7, R0 ;  /* 0x00000007ff007819 */ /* 0x000fcc0000011600 */
[----:B---3--:R-:W3:Y:S01]  /*1200*/  SHFL.IDX PT, R0, R0, RZ, 0x1f ;  /* 0x00001fff00007589 */ /* 0x008ee200000e0000 */
[----:B--2---:R-:W-:Y:S01]  /*1210*/  ULEA UR6, UR7, UR6, 0x18 ;  /* 0x0000000607067291 */ /* 0x004fe2000f8ec03f */
[----:B---3--:R-:W-:-:S13]  /*1220*/  R2UR UR4, R0 ;  /* 0x00000000000472ca */ /* 0x008fda00000e0000 */
[----:B------:R-:W-:-:S04]  /*1230*/  ULEA.HI UR5, UR4, UR4, URZ, 0x1 ;  /* 0x0000000404057291 */ /* 0x000fc8000f8f083f */
[----:B------:R-:W-:-:S04]  /*1240*/  ULOP3.LUT UR5, UR5, 0x7fffe, URZ, 0xc0, !UPT ;  /* 0x0007fffe05057892 */ /* 0x000fc8000f8ec03f */
[----:B------:R-:W-:-:S03]  /*1250*/  UIADD3 UR5, UR4, -UR5, URZ ;  /* 0x8000000504057290 */ /* 0x000fc6000fffe03f */
[----:B------:R-:W-:Y:S01]  /*1260*/  ULDC UR4, c[0x0][0x28c] ;  /* 0x0000a30000047ab9 */ /* 0x000fe20000000800 */
[----:B------:R-:W-:Y:S01]  /*1270*/  ULEA UR5, UR5, UR6, 0xd ;  /* 0x0000000605057291 */ /* 0x000fe2000f8e683f */
[----:B------:R-:W-:-:S03]  /*1280*/  ISETP.LT.AND P0, PT, RZ, UR4, PT ;  /* 0x00000004ff007c0c */ /* 0x000fc6000bf01270 */
[----:B------:R-:W-:-:S04]  /*1290*/  UIADD3 UR5, UR5, 0x100, URZ ;  /* 0x0000010005057890 */ /* 0x000fc8000fffe03f */
[----:B------:R-:W-:-:S04]  /*12a0*/  USHF.R.U32.HI UR5, URZ, 0x4, UR5 ;  /* 0x000000043f057899 */ /* 0x000fc80008011605 */
[----:B------:R-:W-:Y:S02]  /*12b0*/  ULOP3.LUT UR41, UR5, 0x3fff, URZ, 0xc0, !UPT ;  /* 0x00003fff05297892 */ /* 0x000fe4000f8ec03f */
[----:B01--45:R-:W-:Y:S10]  /*12c0*/  @P0 BRA `(.L_x_17) ;  /* 0x0000000000400947 */ /* 0x033ff40003800000 */
[----:B------:R-:W-:Y:S01]  /*12d0*/  MOV R0, 0x0 ;  /* 0x0000000000007802 */ /* 0x000fe20000000f00 */
[----:B------:R-:W-:Y:S01]  /*12e0*/  ULDC.64 UR4, c[0x4][0x68] ;  /* 0x01001a0000047ab9 */ /* 0x000fe20000000a00 */
[----:B------:R-:W-:Y:S01]  /*12f0*/  ULDC.64 UR6, c[0x4][0x8] ;  /* 0x0100020000067ab9 */ /* 0x000fe20000000a00 */
[----:B01----:R-:W-:Y:S01]  /*1300*/  IMAD.U32 R4, RZ, RZ, UR4 ;  /* 0x00000004ff047e24 */ /* 0x003fe2000f8e00ff */
[----:B------:R0:W1:Y:S01]  /*1310*/  LDC.64 R14, c[0x4][R0] ;  /* 0x01000000000e7b82 */ /* 0x0000620000000a00 */
[----:B------:R-:W-:Y:S01]  /*1320*/  IMAD.U32 R5, RZ, RZ, UR5 ;  /* 0x00000005ff057e24 */ /* 0x000fe2000f8e00ff */
[----:B------:R-:W-:Y:S01]  /*1330*/  ULDC.64 UR4, c[0x4][0x70] ;  /* 0x01001c0000047ab9 */ /* 0x000fe20000000a00 */
[----:B------:R-:W-:Y:S02]  /*1340*/  IMAD.U32 R10, RZ, RZ, UR6 ;  /* 0x00000006ff0a7e24 */ /* 0x000fe4000f8e00ff */
[----:B------:R-:W-:Y:S02]  /*1350*/  IMAD.U32 R6, RZ, RZ, UR4 ;  /* 0x00000004ff067e24 */ /* 0x000fe4000f8e00ff */
[----:B------:R-:W-:-:S02]  /*1360*/  IMAD.U32 R7, RZ, RZ, UR5 ;  /* 0x00000005ff077e24 */ /* 0x000fc4000f8e00ff */
[----:B------:R-:W-:Y:S02]  /*1370*/  IMAD.U32 R11, RZ, RZ, UR7 ;  /* 0x00000007ff0b7e24 */ /* 0x000fe4000f8e00ff */
[----:B------:R-:W-:Y:S02]  /*1380*/  IMAD.MOV.U32 R8, RZ, RZ, 0x1e1 ;  /* 0x000001e1ff087424 */ /* 0x000fe400078e00ff */
[----:B------:R-:W-:Y:S02]  /*1390*/  IMAD.MOV.U32 R12, RZ, RZ, 0x1 ;  /* 0x00000001ff0c7424 */ /* 0x000fe400078e00ff */
[----:B0-----:R-:W-:-:S07]  /*13a0*/  IMAD.MOV.U32 R13, RZ, RZ, RZ ;  /* 0x000000ffff0d7224 */ /* 0x001fce00078e00ff */
[----:B------:R-:W-:-:S07]  /*13b0*/  LEPC R20, `(.L_x_17) ;  /* 0x000000001014794e */ /* 0x000fce0000000000 */
[----:B-1---5:R-:W-:Y:S05]  /*13c0*/  CALL.ABS.NOINC R14 ;  /* 0x000000000e007343 */ /* 0x022fea0003c00000 */
.L_x_17:
[----:B------:R-:W-:-:S13]  /*13d0*/  ISETP.NE.AND P0, PT, R103, 0x3, PT ;  /* 0x000000036700780c */ /* 0x000fda0003f05270 */
[----:B------:R-:W-:Y:S05]  /*13e0*/  @!P0 BRA `(.L_x_18) ;  /* 0x0000000000048947 */ /* 0x000fea0003800000 */
[----:B------:R-:W-:Y:S01]  /*13f0*/  BPT.TRAP 0x1 ;  /* 0x000000040000795c */ /* 0x000fe20000300000 */
.L_x_18:
[----:B------:R-:W2:Y:S01]  /*1400*/  S2UR UR5, SR_CgaCtaId ;  /* 0x00000000000579c3 */ /* 0x000ea20000008800 */
[----:B------:R-:W-:Y:S01]  /*1410*/  UMOV UR4, 0x400 ;  /* 0x0000040000047882 */ /* 0x000fe20000000000 */
[----:B------:R-:W-:Y:S02]  /*1420*/  IMAD.U32 R0, RZ, RZ, UR38 ;  /* 0x00000026ff007e24 */ /* 0x000fe4000f8e00ff */
[----:B------:R-:W-:-:S03]  /*1430*/  IMAD.U32 R3, RZ, RZ, UR39 ;  /* 0x00000027ff037e24 */ /* 0x000fc6000f8e00ff */
[----:B------:R-:W-:Y:S01]  /*1440*/  SHF.L.U32 R0, R0, 0x1f, RZ ;  /* 0x0000001f00007819 */ /* 0x000fe200000006ff */
[----:B--2---:R-:W-:-:S06]  /*1450*/  ULEA UR4, UR5, UR4, 0x18 ;  /* 0x0000000405047291 */ /* 0x004fcc000f8ec03f */
[----:B------:R-:W-:-:S04]  /*1460*/  IMAD.U32 R6, RZ, RZ, UR4 ;  /* 0x00000004ff067e24 */ /* 0x000fc8000f8e00ff */
[----:B------:R-:W-:-:S04]  /*1470*/  IMAD R3, R3, 0x8, R6 ;  /* 0x0000000803037824 */ /* 0x000fc800078e0206 */
[----:B------:R2:W3:Y:S01]  /*1480*/  SYNCS.PHASECHK.TRANS64.TRYWAIT P1, [R3+URZ], R0 ;  /* 0x00000000030075a7 */ /* 0x0004e2000802017f */
[----:B------:R-:W-:Y:S05]  /*1490*/  @!P0 BRA `(.L_x_19) ;  /* 0x0000000000048947 */ /* 0x000fea0003800000 */
[----:B------:R-:W-:Y:S01]  /*14a0*/  BPT.TRAP 0x1 ;  /* 0x000000040000795c */ /* 0x000fe20000300000 */
.L_x_19:
[----:B---3--:R-:W-:Y:S05]  /*14b0*/  @P1 BRA `(.L_x_20) ;  /* 0x0000000000081947 */ /* 0x008fea0003800000 */
[----:B------:R-:W3:Y:S02]  /*14c0*/  SYNCS.PHASECHK.TRANS64.TRYWAIT P1, [R3+URZ], R0 ;  /* 0x00000000030075a7 */ /* 0x000ee4000802017f */
[----:B---3--:R-:W-:Y:S05]  /*14d0*/  @!P1 BRA `(.L_x_21) ;  /* 0x0000007400c49947 */ /* 0x008fea0003800000 */
.L_x_20:
[----:B------:R-:W-:-:S04]  /*14e0*/  UISETP.LT.AND UP0, UPT, UR40, 0x1, UPT ;  /* 0x000000012800788c */ /* 0x000fc8000bf01270 */
[----:B------:R-:W-:-:S06]  /*14f0*/  USEL UR4, UR40, 0x1, UP0 ;  /* 0x0000000128047887 */ /* 0x000fcc0008000000 */
[----:B--23--:R-:W-:Y:S01]  /*1500*/  IMAD.U32 R0, RZ, RZ, UR4 ;  /* 0x00000004ff007e24 */ /* 0x00cfe2000f8e00ff */
[----:B------:R-:W-:Y:S05]  /*1510*/  WARPSYNC.ALL ;  /* 0x0000000000007948 */ /* 0x000fea0003800000 */
[----:B------:R-:W-:-:S04]  /*1520*/  IADD3 R0, -R0, UR40, RZ ;  /* 0x0000002800007c10 */ /* 0x000fc8000fffe1ff */
[----:B------:R-:W-:Y:S02]  /*1530*/  ISETP.GE.AND P1, PT, R0, 0x1, PT ;  /* 0x000000010000780c */ /* 0x000fe40003f26270 */
[----:B------:R-:W-:Y:S01]  /*1540*/  R2UR UR4, R6 ;  /* 0x00000000060472ca */ /* 0x000fe200000e0000 */
[----:B------:R-:W-:Y:S01]  /*1550*/  WARPGROUP.ARRIVE ;  /* 0x00000000000079c5 */ /* 0x000fe20000000000 */
[----:B------:R-:W-:Y:S01]  /*1560*/  UMOV UR9, 0x40000040 ;  /* 0x4000004000097882 */ /* 0x000fe20000000000 */
[----:B------:R-:W-:-:S10]  /*1570*/  UMOV UR11, 0x40000040 ;  /* 0x40000040000b7882 */ /* 0x000fd40000000000 */
[----:B------:R-:W-:-:S04]  /*1580*/  UIADD3 UR4, UR4, 0x28100, URZ ;  /* 0x0002810004047890 */ /* 0x000fc8000fffe03f */
[----:B------:R-:W-:-:S04]  /*1590*/  USHF.R.U32.HI UR4, URZ, 0x4, UR4 ;  /* 0x000000043f047899 */ /* 0x000fc80008011604 */
[----:B------:R-:W-:Y:S02]  /*15a0*/  ULOP3.LUT UR5, UR4, 0x3fff, URZ, 0xc0, !UPT ;  /* 0x00003fff04057892 */ /* 0x000fe4000f8ec03f */
[----:B------:R-:W-:Y:S02]  /*15b0*/  ULOP3.LUT UR4, UR41, 0x10000, URZ, 0xfc, !UPT ;  /* 0x0001000029047892 */ /* 0x000fe4000f8efc3f */
[----:B------:R-:W-:Y:S02]  /*15c0*/  ULOP3.LUT UR5, UR5, 0x10000, URZ, 0xfc, !UPT ;  /* 0x0001000005057892 */ /* 0x000fe4000f8efc3f */
[----:B------:R-:W-:Y:S02]  /*15d0*/  ULEA UR7, UR39, UR4, 0xb ;  /* 0x0000000427077291 */ /* 0x000fe4000f8e583f */
[----:B------:R-:W-:Y:S02]  /*15e0*/  ULEA UR6, UR39, UR5, 0x9 ;  /* 0x0000000527067291 */ /* 0x000fe4000f8e483f */
[----:B------:R-:W-:-:S03]  /*15f0*/  UIADD3 UR12, UR7, 0x400, URZ ;  /* 0x00000400070c7890 */ /* 0x000fc6000fffe03f */
[----:B------:R-:W-:Y:S02]  /*1600*/  UMOV UR8, UR7 ;  /* 0x0000000700087c82 */ /* 0x000fe40008000000 */
[----:B------:R-:W-:Y:S02]  /*1610*/  UMOV UR10, UR6 ;  /* 0x00000006000a7c82 */ /* 0x000fe40008000000 */
[----:B------:R-:W-:Y:S01]  /*1620*/  HGMMA.64x64x16.F32.BF16 R56, gdesc[UR8], RZ, !UPT, gsb0 ;  /* 0x00e00000083879f0 */ /* 0x000fe2000c0018ff */
[----:B------:R-:W-:Y:S01]  /*1630*/  UMOV UR8, UR12 ;  /* 0x0000000c00087c82 */ /* 0x000fe20008000000 */
[----:B------:R-:W-:Y:S01]  /*1640*/  UMOV UR9, 0x40000040 ;  /* 0x4000004000097882 */ /* 0x000fe20000000000 */
[----:B------:R-:W-:Y:S01]  /*1650*/  UIADD3 UR12, UR7, 0x402, URZ ;  /* 0x00000402070c7890 */ /* 0x000fe2000fffe03f */
[----:B------:R-:W-:Y:S02]  /*1660*/  WARPGROUP.DEPBAR.LE gsb0, 0x0 ;  /* 0x00008000000079c5 */ /* 0x000fe40000010000 */
[----:B------:R-:W-:-:S06]  /*1670*/  WARPGROUP.ARRIVE ;  /* 0x00000000000079c5 */ /* 0x000fcc0000000000 */
[----:B------:R-:W-:Y:S01]  /*1680*/  HGMMA.64x64x16.F32.BF16 R24, gdesc[UR8], RZ, !UPT, gsb0 ;  /* 0x00e00000081879f0 */ /* 0x000fe2000c0018ff */
[----:B------:R-:W-:Y:S02]  /*1690*/  UIADD3 UR8, UR7, 0x2, URZ ;  /* 0x0000000207087890 */ /* 0x000fe4000fffe03f */
[----:B------:R-:W-:Y:S01]  /*16a0*/  UIADD3 UR10, UR6, 0x2, URZ ;  /* 0x00000002060a7890 */ /* 0x000fe2000fffe03f */
[----:B------:R-:W-:Y:S01]  /*16b0*/  UMOV UR9, 0x40000040 ;  /* 0x4000004000097882 */ /* 0x000fe20000000000 */
[----:B------:R-:W-:Y:S01]  /*16c0*/  UMOV UR11, 0x40000040 ;  /* 0x40000040000b7882 */ /* 0x000fe20000000000 */
[----:B------:R-:W-:Y:S02]  /*16d0*/  WARPGROUP.DEPBAR.LE gsb0, 0x0 ;  /* 0x00008000000079c5 */ /* 0x000fe40000010000 */
[----:B------:R-:W-:-:S06]  /*16e0*/  WARPGROUP.ARRIVE ;  /* 0x00000000000079c5 */ /* 0x000fcc0000000000 */
[----:B------:R-:W-:Y:S01]  /*16f0*/  HGMMA.64x64x16.F32.BF16 R56, gdesc[UR8], R56, gsb0 ;  /* 0x00e00000083879f0 */ /* 0x000fe20008001838 */
[----:B------:R-:W-:Y:S01]  /*1700*/  UMOV UR8, UR12 ;  /* 0x0000000c00087c82 */ /* 0x000fe20008000000 */
[----:B------:R-:W-:Y:S01]  /*1710*/  UMOV UR9, 0x40000040 ;  /* 0x4000004000097882 */ /* 0x000fe20000000000 */
[----:B------:R-:W-:Y:S01]  /*1720*/  UIADD3 UR12, UR7, 0x404, URZ ;  /* 0x00000404070c7890 */ /* 0x000fe2000fffe03f */
[----:B------:R-:W-:Y:S02]  /*1730*/  WARPGROUP.DEPBAR.LE gsb0, 0x0 ;  /* 0x00008000000079c5 */ /* 0x000fe40000010000 */
[----:B------:R-:W-:-:S06]  /*1740*/  WARPGROUP.ARRIVE ;  /* 0x00000000000079c5 */ /* 0x000fcc0000000000 */
[----:B------:R-:W-:Y:S01]  /*1750*/  HGMMA.64x64x16.F32.BF16 R24, gdesc[UR8], R24, gsb0 ;  /* 0x00e00000081879f0 */ /* 0x000fe20008001818 */
        /* <DEDUP_REMOVED lines=9> */
[----:B------:R-:W-:Y:S02]  /*17f0*/  WARPGROUP.DEPBAR.LE gsb0, 0x0 ;  /* 0x00008000000079c5 */ /* 0x000fe40000010000 */
[----:B------:R-:W-:-:S06]  /*1800*/  WARPGROUP.ARRIVE ;  /* 0x00000000000079c5 */ /* 0x000fcc0000000000 */
[----:B------:R-:W-:Y:S01]  /*1810*/  HGMMA.64x64x16.F32.BF16 R24, gdesc[UR8], R24, gsb0 ;  /* 0x00e00000081879f0 */ /* 0x000fe20008001818 */
[----:B------:R-:W-:Y:S02]  /*1820*/  UIADD3 UR8, UR7, 0x6, URZ ;  /* 0x0000000607087890 */ /* 0x000fe4000fffe03f */
[----:B------:R-:W-:Y:S01]  /*1830*/  UIADD3 UR10, UR6, 0x6, URZ ;  /* 0x00000006060a7890 */ /* 0x000fe2000fffe03f */
[----:B------:R-:W-:Y:S01]  /*1840*/  UMOV UR9, 0x40000040 ;  /* 0x4000004000097882 */ /* 0x000fe20000000000 */
[----:B------:R-:W-:Y:S01]  /*1850*/  UMOV UR11, 0x40000040 ;  /* 0x40000040000b7882 */ /* 0x000fe20000000000 */
[----:B------:R-:W-:Y:S01]  /*1860*/  UIADD3 UR7, UR7, 0x406, URZ ;  /* 0x0000040607077890 */ /* 0x000fe2000fffe03f */
[----:B------:R-:W-:Y:S02]  /*1870*/  WARPGROUP.DEPBAR.LE gsb0, 0x0 ;  /* 0x00008000000079c5 */ /* 0x000fe40000010000 */
[----:B------:R-:W-:-:S06]  /*1880*/  WARPGROUP.ARRIVE ;  /* 0x00000000000079c5 */ /* 0x000fcc0000000000 */
[----:B------:R-:W-:Y:S01]  /*1890*/  HGMMA.64x64x16.F32.BF16 R56, gdesc[UR8], R56, gsb0 ;  /* 0x00e00000083879f0 */ /* 0x000fe20008001838 */
[----:B------:R-:W-:Y:S01]  /*18a0*/  UMOV UR8, UR7 ;  /* 0x0000000700087c82 */ /* 0x000fe20008000000 */
[----:B------:R-:W-:Y:S01]  /*18b0*/  UMOV UR9, 0x40000040 ;  /* 0x4000004000097882 */ /* 0x000fe20000000000 */
[----:B------:R-:W-:Y:S02]  /*18c0*/  WARPGROUP.DEPBAR.LE gsb0, 0x0 ;  /* 0x00008000000079c5 */ /* 0x000fe40000010000 */
[----:B------:R-:W-:-:S06]  /*18d0*/  WARPGROUP.ARRIVE ;  /* 0x00000000000079c5 */ /* 0x000fcc0000000000 */
[----:B------:R-:W-:Y:S03]  /*18e0*/  HGMMA.64x64x16.F32.BF16 R24, gdesc[UR8], R24, gsb0 ;  /* 0x00e00000081879f0 */ /* 0x000fe60008001818 */
[----:B------:R-:W-:Y:S02]  /*18f0*/  WARPGROUP.DEPBAR.LE gsb0, 0x0 ;  /* 0x00008000000079c5 */ /* 0x000fe40000010000 */
[----:B------:R-:W-:Y:S05]  /*1900*/  @!P1 BRA `(.L_x_22) ;  /* 0x0000000400849947 */ /* 0x000fea0003800000 */
[----:B------:R-:W-:Y:S02]  /*1910*/  UIADD3 UR6, UR39, 0x1, URZ ;  /* 0x0000000127067890 */ /* 0x000fe4000fffe03f */
[----:B------:R-:W-:Y:S02]  /*1920*/  IMAD.U32 R3, RZ, RZ, UR39 ;  /* 0x00000027ff037e24 */ /* 0x000fe4000f8e00ff */
[----:B------:R-:W-:-:S04]  /*1930*/  UISETP.NE.AND UP0, UPT, UR6, 0x5, UPT ;  /* 0x000000050600788c */ /* 0x000fc8000bf05270 */
[----:B------:R-:W-:Y:S02]  /*1940*/  USEL UR7, URZ, 0x1, UP0 ;  /* 0x000000013f077887 */ /* 0x000fe40008000000 */
[----:B------:R-:W-:Y:S02]  /*1950*/  USEL UR6, UR6, URZ, UP0 ;  /* 0x0000003f06067287 */ /* 0x000fe40008000000 */
[----:B------:R-:W-:-:S06]  /*1960*/  ULOP3.LUT UR7, UR38, UR7, URZ, 0x3c, !UPT ;  /* 0x0000000726077292 */ /* 0x000fcc000f8e3c3f */
[----:B------:R-:W-:-:S07]  /*1970*/  IMAD.U32 R7, RZ, RZ, UR7 ;  /* 0x00000007ff077e24 */ /* 0x000fce000f8e00ff */
.L_x_29:
[----:B------:R-:W-:Y:S05]  /*1980*/  @!P0 BRA `(.L_x_23) ;  /* 0x0000000000048947 */ /* 0x000fea0003800000 */
[----:B------:R-:W-:Y:S01]  /*1990*/  BPT.TRAP 0x1 ;  /* 0x000000040000795c */ /* 0x000fe20000300000 */
.L_x_23:
[----:B------:R-:W2:Y:S01]  /*19a0*/  S2UR UR8, SR_CgaCtaId ;  /* 0x00000000000879c3 */ /* 0x000ea20000008800 */
[----:B------:R-:W-:Y:S01]  /*19b0*/  UMOV UR7, 0x400 ;  /* 0x0000040000077882 */ /* 0x000fe20000000000 */
[----:B01----:R-:W-:Y:S01]  /*19c0*/  IMAD.U32 R5, RZ, RZ, UR6 ;  /* 0x00000006ff057e24 */ /* 0x003fe2000f8e00ff */
[----:B------:R-:W-:Y:S01]  /*19d0*/  SHF.L.U32 R4, R7, 0x1f, RZ ;  /* 0x0000001f07047819 */ /* 0x000fe200000006ff */
[----:B--2---:R-:W-:-:S06]  /*19e0*/  ULEA UR7, UR8, UR7, 0x18 ;  /* 0x0000000708077291 */ /* 0x004fcc000f8ec03f */
[----:B------:R-:W-:-:S04]  /*19f0*/  IMAD.U32 R6, RZ, RZ, UR7 ;  /* 0x00000007ff067e24 */ /* 0x000fc8000f8e00ff */
[----:B------:R-:W-:-:S04]  /*1a00*/  IMAD R5, R5, 0x8, R6 ;  /* 0x0000000805057824 */ /* 0x000fc800078e0206 */
[----:B------:R0:W1:Y:S01]  /*1a10*/  SYNCS.PHASECHK.TRANS64.TRYWAIT P1, [R5+URZ], R4 ;  /* 0x00000004050075a7 */ /* 0x000062000802017f */
[----:B------:R-:W-:Y:S05]  /*1a20*/  @!P0 BRA `(.L_x_24) ;  /* 0x0000000000048947 */ /* 0x000fea0003800000 */
[----:B------:R-:W-:Y:S01]  /*1a30*/  BPT.TRAP 0x1 ;  /* 0x000000040000795c */ /* 0x000fe20000300000 */
.L_x_24:
[----:B-1----:R-:W-:Y:S05]  /*1a40*/  @P1 BRA `(.L_x_25) ;  /* 0x0000000000081947 */ /* 0x002fea0003800000 */
[----:B------:R-:W1:Y:S02]  /*1a50*/  SYNCS.PHASECHK.TRANS64.TRYWAIT P1, [R5+URZ], R4 ;  /* 0x00000004050075a7 */ /* 0x000e64000802017f */
[----:B-1----:R-:W-:Y:S05]  /*1a60*/  @!P1 BRA `(.L_x_26) ;  /* 0x0000007000749947 */ /* 0x002fea0003800000 */
.L_x_25:
[----:B------:R-:W-:Y:S01]  /*1a70*/  ULEA UR7, UR6, UR5, 0x9 ;  /* 0x0000000506077291 */ /* 0x000fe2000f8e483f */
[----:B------:R-:W-:Y:S01]  /*1a80*/  WARPGROUP.ARRIVE ;  /* 0x00000000000079c5 */ /* 0x000fe20000000000 */
[----:B------:R-:W-:Y:S01]  /*1a90*/  ULEA UR12, UR6, UR4, 0xb ;  /* 0x00000004060c7291 */ /* 0x000fe2000f8e583f */
[----:B------:R-:W-:Y:S01]  /*1aa0*/  UMOV UR11, 0x40000040 ;  /* 0x40000040000b7882 */ /* 0x000fe20000000000 */
[----:B------:R-:W-:Y:S02]  /*1ab0*/  UMOV UR9, 0x40000040 ;  /* 0x4000004000097882 */ /* 0x000fe40000000000 */
[----:B------:R-:W-:Y:S01]  /*1ac0*/  UIADD3 UR13, UR12, 0x400, URZ ;  /* 0x000004000c0d7890 */ /* 0x000fe2000fffe03f */
[----:B------:R-:W-:Y:S02]  /*1ad0*/  UMOV UR10, UR7 ;  /* 0x00000007000a7c82 */ /* 0x000fe40008000000 */
[----:B------:R-:W-:Y:S02]  /*1ae0*/  UMOV UR8, UR12 ;  /* 0x0000000c00087c82 */ /* 0x000fe40008000000 */
[----:B------:R-:W-:Y:S01]  /*1af0*/  HGMMA.64x64x16.F32.BF16 R56, gdesc[UR8], R56, gsb0 ;  /* 0x00e00000083879f0 */ /* 0x000fe20008001838 */
[----:B------:R-:W-:Y:S01]  /*1b00*/  UMOV UR9, 0x40000040 ;  /* 0x4000004000097882 */ /* 0x000fe20000000000 */
[----:B------:R-:W-:Y:S01]  /*1b10*/  UMOV UR8, UR13 ;  /* 0x0000000d00087c82 */ /* 0x000fe20008000000 */
[----:B------:R-:W-:Y:S01]  /*1b20*/  UIADD3 UR13, UR12, 0x402, URZ ;  /* 0x000004020c0d7890 */ /* 0x000fe2000fffe03f */
[----:B------:R-:W-:-:S02]  /*1b30*/  WARPGROUP.DEPBAR.LE gsb0, 0x0 ;  /* 0x00008000000079c5 */ /* 0x000fc40000010000 */
        /* <DEDUP_REMOVED lines=42> */
[----:B------:R-:W-:Y:S01]  /*1de0*/  BPT.TRAP 0x1 ;  /* 0x000000040000795c */ /* 0x000fe20000300000 */
.L_x_27:
[----:B------:R-:W-:-:S13]  /*1df0*/  ISETP.NE.AND P1, PT, R102, RZ, PT ;  /* 0x000000ff6600720c */ /* 0x000fda0003f25270 */
[----:B01----:R-:W-:-:S04]  /*1e00*/  @P1 IMAD R4, R3, 0x8, R6 ;  /* 0x0000000803041824 */ /* 0x003fc800078e0206 */
[----:B------:R-:W-:-:S05]  /*1e10*/  @P1 VIADD R5, R4, 0x28 ;  /* 0x0000002804051836 */ /* 0x000fca0000000000 */
[----:B------:R-:W-:-:S04]  /*1e20*/  @P1 PRMT R5, R22, 0x654, R5 ;  /* 0x0000065416051816 */ /* 0x000fc80000000005 */
[----:B------:R0:W-:Y:S01]  /*1e30*/  @P1 SYNCS.ARRIVE.TRANS64.RED.A1T0 RZ, [R5+URZ], RZ ;  /* 0x000000ff05ff19a7 */ /* 0x0001e2000810043f */
[----:B------:R-:W-:-:S13]  /*1e40*/  ISETP.GT.U32.AND P1, PT, R19, 0x1, PT ;  /* 0x000000011300780c */ /* 0x000fda0003f24070 */
[----:B0-----:R-:W-:Y:S05]  /*1e50*/  @P1 BRA `(.L_x_28) ;  /* 0x0000000000041947 */ /* 0x001fea0003800000 */
[----:B------:R-:W-:Y:S01]  /*1e60*/  BPT.TRAP 0x1 ;  /* 0x000000040000795c */ /* 0x000fe20000300000 */
.L_x_28:
[----:B------:R-:W-:Y:S01]  /*1e70*/  UIADD3 UR6, UR6, 0x1, URZ ;  /* 0x0000000106067890 */ /* 0x000fe2000fffe03f */
[C---:B------:R-:W-:Y:S01]  /*1e80*/  ISETP.GT.AND P2, PT, R0.reuse, 0x1, PT ;  /* 0x000000010000780c */ /* 0x040fe20003f44270 */
[----:B------:R-:W-:Y:S02]  /*1e90*/  VIADD R3, R3, 0x1 ;  /* 0x0000000103037836 */ /* 0x000fe40000000000 */
[----:B------:R-:W-:Y:S01]  /*1ea0*/  UISETP.NE.AND UP0, UPT, UR6, 0x5, UPT ;  /* 0x000000050600788c */ /* 0x000fe2000bf05270 */
[----:B------:R-:W-:Y:S02]  /*1eb0*/  VIADD R0, R0, 0xffffffff ;  /* 0xffffffff00007836 */ /* 0x000fe40000000000 */
[C---:B------:R-:W-:Y:S01]  /*1ec0*/  ISETP.NE.AND P1, PT, R3.reuse, 0x5, PT ;  /* 0x000000050300780c */ /* 0x040fe20003f25270 */
[----:B------:R-:W-:Y:S02]  /*1ed0*/  USEL UR7, URZ, 0x1, UP0 ;  /* 0x000000013f077887 */ /* 0x000fe40008000000 */
[----:B------:R-:W-:Y:S01]  /*1ee0*/  USEL UR6, UR6, URZ, UP0 ;  /* 0x0000003f06067287 */ /* 0x000fe20008000000 */
[----:B------:R-:W-:-:S03]  /*1ef0*/  SEL R3, R3, RZ, P1 ;  /* 0x000000ff03037207 */ /* 0x000fc60000800000 */
[----:B------:R-:W-:Y:S01]  /*1f00*/  LOP3.LUT R7, R7, UR7, RZ, 0x3c, !PT ;  /* 0x0000000707077c12 */ /* 0x000fe2000f8e3cff */
[----:B------:R-:W-:Y:S07]  /*1f10*/  @P2 BRA `(.L_x_29) ;  /* 0xfffffff800982947 */ /* 0x000fee000383ffff */
.L_x_22:
[----:B------:R-:W2:Y:S02]  /*1f20*/  LDC R0, c[0x0][0x28c] ;  /* 0x0000a300ff007b82 */ /* 0x000ea40000000800 */
[----:B--2---:R-:W-:-:S13]  /*1f30*/  ISETP.GE.AND P1, PT, R0, 0x1, PT ;  /* 0x000000010000780c */ /* 0x004fda0003f26270 */
[----:B------:R-:W-:Y:S05]  /*1f40*/  @!P1 BRA `(.L_x_30) ;  /* 0x0000000000509947 */ /* 0x000fea0003800000 */
[----:B------:R-:W-:Y:S05]  /*1f50*/  @!P0 BRA `(.L_x_31) ;  /* 0x0000000000048947 */ /* 0x000fea0003800000 */
[----:B------:R-:W-:Y:S01]  /*1f60*/  BPT.TRAP 0x1 ;  /* 0x000000040000795c */ /* 0x000fe20000300000 */
.L_x_31:
[----:B------:R-:W-:Y:S01]  /*1f70*/  ISETP.NE.AND P1, PT, R102, RZ, PT ;  /* 0x000000ff6600720c */ /* 0x000fe20003f25270 */
[----:B------:R-:W-:Y:S01]  /*1f80*/  BSSY B0, `(.L_x_32) ;  /* 0x000000e000007945 */ /* 0x000fe20003800000 */
[----:B------:R-:W-:-:S11]  /*1f90*/  ISETP.GT.U32.AND P0, PT, R19, 0x1, PT ;  /* 0x000000011300780c */ /* 0x000fd60003f04070 */
[----:B------:R-:W-:Y:S05]  /*1fa0*/  @!P1 BRA `(.L_x_33) ;  /* 0x00000000002c9947 */ /* 0x000fea0003800000 */
[----:B------:R-:W-:-:S04]  /*1fb0*/  UISETP.LT.AND UP0, UPT, UR40, 0x1, UPT ;  /* 0x000000012800788c */ /* 0x000fc8000bf01270 */
[----:B------:R-:W-:-:S04]  /*1fc0*/  USEL UR6, UR40, 0x1, UP0 ;  /* 0x0000000128067887 */ /* 0x000fc80008000000 */
[----:B------:R-:W-:-:S04]  /*1fd0*/  UIADD3 UR6, UR39, UR40, -UR6 ;  /* 0x0000002827067290 */ /* 0x000fc8000fffe806 */
[----:B------:R-:W-:-:S04]  /*1fe0*/  UIMAD.WIDE.U32 UR4, UR6, -0x33333333, URZ ;  /* 0xcccccccd060478a5 */ /* 0x000fc8000f8e003f */
[----:B------:R-:W-:-:S04]  /*1ff0*/  USHF.R.U32.HI UR4, URZ, 0x2, UR5 ;  /* 0x000000023f047899 */ /* 0x000fc80008011605 */
[----:B------:R-:W-:-:S06]  /*2000*/  UIMAD UR6, UR4, -0x5, UR6 ;  /* 0xfffffffb040678a4 */ /* 0x000fcc000f8e0206 */
[----:B------:R-:W-:-:S04]  /*2010*/  IMAD.U32 R3, RZ, RZ, UR6 ;  /* 0x00000006ff037e24 */ /* 0x000fc8000f8e00ff */
[----:B------:R-:W-:-:S04]  /*2020*/  IMAD R0, R3, 0x8, R6 ;  /* 0x0000000803007824 */ /* 0x000fc800078e0206 */
[----:B------:R-:W-:-:S05]  /*2030*/  VIADD R3, R0, 0x28 ;  /* 0x0000002800037836 */ /* 0x000fca0000000000 */
[----:B------:R-:W-:-:S04]  /*2040*/  PRMT R3, R22, 0x654, R3 ;  /* 0x0000065416037816 */ /* 0x000fc80000000003 */
[----:B------:R2:W-:Y:S03]  /*2050*/  SYNCS.ARRIVE.TRANS64.RED.A1T0 RZ, [R3+URZ], RZ ;  /* 0x000000ff03ff79a7 */ /* 0x0005e6000810043f */
.L_x_33:
[----:B------:R-:W-:Y:S05]  /*2060*/  BSYNC B0 ;  /* 0x0000000000007941 */ /* 0x000fea0003800000 */
.L_x_32:
[----:B------:R-:W-:Y:S05]  /*2070*/  @P0 BRA `(.L_x_30) ;  /* 0x0000000000040947 */ /* 0x000fea0003800000 */
[----:B------:R-:W-:Y:S01]  /*2080*/  BPT.TRAP 0x1 ;  /* 0x000000040000795c */ /* 0x000fe20000300000 */
.L_x_30:
[----:B------:R-:W3:Y:S01]  /*2090*/  LDC R6, c[0x0][0x288] ;  /* 0x0000a200ff067b82 */ /* 0x000ee20000000800 */
[--C-:B------:R-:W-:Y:S01]  /*20a0*/  SHF.R.U32.HI R0, RZ, 0x2, R18.reuse ;  /* 0x00000002ff007819 */ /* 0x100fe20000011612 */
[----:B------:R-:W-:Y:S01]  /*20b0*/  IMAD.SHL.U32 R11, R90, 0x40, RZ ;  /* 0x000000405a0b7824 */ /* 0x000fe200078e00ff */
[----:B01----:R-:W-:Y:S01]  /*20c0*/  SHF.R.U32.HI R5, RZ, 0x7, R18 ;  /* 0x00000007ff057819 */ /* 0x003fe20000011612 */
[----:B------:R-:W-:Y:S01]  /*20d0*/  UIADD3 UR39, UR40, UR39, URZ ;  /* 0x0000002728277290 */ /* 0x000fe2000fffe03f */
[----:B--2---:R-:W-:Y:S01]  /*20e0*/  LOP3.LUT R3, R0, 0x7, RZ, 0xc0, !PT ;  /* 0x0000000700037812 */ /* 0x004fe200078ec0ff */
[----:B------:R-:W-:Y:S01]  /*20f0*/  ULDC UR7, c[0x0][0x284] ;  /* 0x0000a10000077ab9 */ /* 0x000fe20000000800 */
[----:B------:R-:W-:Y:S01]  /*2100*/  LOP3.LUT R0, R5, 0x1, RZ, 0xc0, !PT ;  /* 0x0000000105007812 */ /* 0x000fe200078ec0ff */
[----:B------:R-:W-:Y:S01]  /*2110*/  UISETP.GT.U32.AND UP0, UPT, UR39, 0x4, UPT ;  /* 0x000000042700788c */ /* 0x000fe2000bf04070 */
[C---:B------:R-:W-:Y:S01]  /*2120*/  LOP3.LUT R4, R18.reuse, 0x60, RZ, 0xc0, !PT ;  /* 0x0000006012047812 */ /* 0x040fe200078ec0ff */
[----:B------:R-:W-:Y:S01]  /*2130*/  UISETP.GE.U32.AND UP1, UPT, UR40, 0x5, UPT ;  /* 0x000000052800788c */ /* 0x000fe2000bf26070 */
[----:B------:R-:W-:Y:S01]  /*2140*/  LOP3.LUT R5, R18, 0x3, RZ, 0xc0, !PT ;  /* 0x0000000312057812 */ /* 0x000fe200078ec0ff */
[----:B------:R-:W-:Y:S01]  /*2150*/  IMAD.SHL.U32 R8, R0, 0x40, RZ ;  /* 0x0000004000087824 */ /* 0x000fe200078e00ff */
[----:B------:R-:W-:Y:S01]  /*2160*/  SHF.R.U32.HI R4, RZ, 0x1, R4 ;  /* 0x00000001ff047819 */ /* 0x000fe20000011604 */
[----:B------:R-:W-:Y:S01]  /*2170*/  UISETP.LT.U32.AND UP0, UPT, UR40, 0x5, UP0 ;  /* 0x000000052800788c */ /* 0x000fe20008701070 */
[----:B------:R-:W-:Y:S01]  /*2180*/  SHF.R.S32.HI R15, RZ, 0x1f, R23 ;  /* 0x0000001fff0f7819 */ /* 0x000fe20000011417 */
[----:B------:R-:W-:Y:S01]  /*2190*/  ULDC.64 UR8, c[0x0][0x5d0] ;  /* 0x0001740000087ab9 */ /* 0x000fe20000000a00 */
[--C-:B------:R-:W-:Y:S01]  /*21a0*/  IADD3 R7, RZ, -R4, -R3.reuse ;  /* 0x80000004ff077210 */ /* 0x100fe20007ffe803 */
[----:B------:R-:W-:Y:S01]  /*21b0*/  UIMAD.WIDE.U32 UR4, UR39, -0x33333333, URZ ;  /* 0xcccccccd270478a5 */ /* 0x000fe2000f8e003f */
[----:B------:R-:W-:Y:S01]  /*21c0*/  LOP3.LUT R3, R8, 0x40, R3, 0xe2, !PT ;  /* 0x0000004008037812 */ /* 0x000fe200078ee203 */
[----:B------:R-:W-:Y:S01]  /*21d0*/  IMAD.SHL.U32 R8, R18, 0x2, RZ ;  /* 0x0000000212087824 */ /* 0x000fe200078e00ff */
[----:B------:R-:W-:Y:S01]  /*21e0*/  USEL UR6, URZ, 0x1, !UP0 ;  /* 0x000000013f067887 */ /* 0x000fe2000c000000 */
[----:B------:R-:W-:Y:S01]  /*21f0*/  IMAD R0, R0, -0x40, R7 ;  /* 0xffffffc000007824 */ /* 0x000fe200078e0207 */
[----:B------:R-:W-:Y:S01]  /*2200*/  USHF.R.U32.HI UR4, URZ, 0x2, UR5 ;  /* 0x000000023f047899 */ /* 0x000fe20008011605 */
[----:B---3--:R-:W-:Y:S01]  /*2210*/  IMAD R10, R5, -0x2, R6 ;  /* 0xfffffffe050a7824 */ /* 0x008fe200078e0206 */
[C---:B------:R-:W-:Y:S01]  /*2220*/  ISETP.GE.AND P0, PT, R11.reuse, R6, PT ;  /* 0x000000060b00720c */ /* 0x040fe20003f06270 */
[C---:B------:R-:W-:Y:S01]  /*2230*/  IMAD.SHL.U32 R5, R98.reuse, 0x100, RZ ;  /* 0x0000010062057824 */ /* 0x040fe200078e00ff */
[----:B------:R-:W-:Y:S01]  /*2240*/  LOP3.LUT R8, R11, 0x6, R8, 0xf8, !PT ;  /* 0x000000060b087812 */ /* 0x000fe200078ef808 */
[----:B------:R-:W-:Y:S01]  /*2250*/  IMAD R6, R15, UR8, RZ ;  /* 0x000000080f067c24 */ /* 0x000fe2000f8e02ff */
[----:B------:R-:W-:Y:S01]  /*2260*/  ULOP3.LUT UR38, UR38, UR6, URZ, 0x3c, !UPT ;  /* 0x0000000626267292 */ /* 0x000fe2000f8e3c3f */
[----:B------:R-:W-:Y:S01]  /*2270*/  IMAD.WIDE R98, R98, 0x100, RZ ;  /* 0x0000010062627825 */ /* 0x000fe200078e02ff */
[----:B------:R-:W-:Y:S01]  /*2280*/  ISETP.GE.OR P0, PT, R5, UR7, P0 ;  /* 0x0000000705007c0c */ /* 0x000fe20008706670 */
[----:B------:R-:W-:Y:S01]  /*2290*/  UIMAD UR39, UR4, -0x5, UR39 ;  /* 0xfffffffb042778a4 */ /* 0x000fe2000f8e0227 */
[----:B------:R-:W-:Y:S01]  /*22a0*/  SHF.R.S32.HI R9, RZ, 0x1f, R8 ;  /* 0x0000001fff097819 */ /* 0x000fe20000011408 */
[----:B------:R-:W-:Y:S01]  /*22b0*/  IMAD R13, R23, UR9, R6 ;  /* 0x00000009170d7c24 */ /* 0x000fe2000f8e0206 */
[----:B------:R-:W-:Y:S01]  /*22c0*/  LOP3.LUT R113, R98, R3, R4, 0xfe, !PT ;  /* 0x0000000362717212 */ /* 0x000fe200078efe04 */
[----:B------:R-:W-:Y:S01]  /*22d0*/  @UP1 ULOP3.LUT UR38, UR38, 0x1, UR4, 0x78, !UPT ;  /* 0x0000000126261892 */ /* 0x000fe2000f8e7804 */
[----:B------:R-:W-:Y:S01]  /*22e0*/  IADD3 R3, -R5, UR7, R0 ;  /* 0x0000000705037c10 */ /* 0x000fe2000fffe100 */
[----:B------:R-:W-:-:S04]  /*22f0*/  IMAD.WIDE.U32 R6, R23, UR8, R8 ;  /* 0x0000000817067c25 */ /* 0x000fc8000f8e0008 */
[----:B------:R-:W-:Y:S02]  /*2300*/  IMAD.IADD R7, R7, 0x1, R13 ;  /* 0x0000000107077824 */ /* 0x000fe400078e020d */
[----:B------:R-:W-:Y:S02]  /*2310*/  IMAD.IADD R4, R10, 0x1, -R11 ;  /* 0x000000010a047824 */ /* 0x000fe400078e0a0b */
[----:B------:R-:W-:Y:S01]  /*2320*/  IMAD.MOV.U32 R0, RZ, RZ, -0x1 ;  /* 0xffffffffff007424 */ /* 0x000fe200078e00ff */
[----:B------:R-:W-:Y:S06]  /*2330*/  @P0 BRA `(.L_x_34) ;  /* 0x0000004800f40947 */ /* 0x000fec0003800000 */
[----:B------:R-:W0:Y:S01]  /*2340*/  LDC.64 R10, c[0x0][0x5c8] ;  /* 0x00017200ff0a7b82 */ /* 0x000e220000000a00 */
[----:B-----5:R-:W-:Y:S01]  /*2350*/  FSETP.NEU.AND P1, PT, R89, RZ, PT ;  /* 0x000000ff5900720b */ /* 0x020fe20003f2d000 */
[----:B------:R-:W-:Y:S01]  /*2360*/  BSSY B0, `(.L_x_34) ;  /* 0x00004ba000007945 */ /* 0x000fe20003800000 */
[----:B------:R-:W-:-:S04]  /*2370*/  ISETP.GT.AND P5, PT, R4, RZ, PT ;  /* 0x000000ff0400720c */ /* 0x000fc80003fa4270 */
[----:B------:R-:W-:Y:S01]  /*2380*/  ISETP.GT.AND P0, PT, R3, RZ, P5 ;  /* 0x000000ff0300720c */ /* 0x000fe20002f04270 */
[-C--:B0-----:R-:W-:Y:S02]  /*2390*/  IMAD R12, R99, R10.reuse, RZ ;  /* 0x0000000a630c7224 */ /* 0x081fe400078e02ff */
[----:B------:R-:W-:-:S04]  /*23a0*/  IMAD.WIDE.U32 R104, R113, R10, R6 ;  /* 0x0000000a71687225 */ /* 0x000fc800078e0006 */
[----:B------:R-:W-:-:S04]  /*23b0*/  IMAD R5, R113, R11, R12 ;  /* 0x0000000b71057224 */ /* 0x000fc800078e020c */
[----:B------:R-:W-:Y:S01]  /*23c0*/  IMAD.IADD R107, R105, 0x1, R5 ;  /* 0x00000001696b7824 */ /* 0x000fe200078e0205 */
[----:B------:R-:W-:Y:S06]  /*23d0*/  @!P1 BRA `(.L_x_35) ;  /* 0x00000034000c9947 */ /* 0x000fec0003800000 */
[----:B------:R-:W0:Y:S01]  /*23e0*/  LDC.64 R20, c[0x0][0x5b8] ;  /* 0x00016e00ff147b82 */ /* 0x000e220000000a00 */
[----:B------:R-:W-:-:S07]  /*23f0*/  ULDC.64 UR4, c[0x0][0x5c0] ;  /* 0x0001700000047ab9 */ /* 0x000fce0000000a00 */
[----:B------:R-:W1:Y:S08]  /*2400*/  LDC.64 R96, c[0x0][0x5b0] ;  /* 0x00016c00ff607b82 */ /* 0x000e700000000a00 */
[----:B------:R-:W2:Y:S01]  /*2410*/  LDC.64 R12, c[0x0][0x5a8] ;  /* 0x00016a00ff0c7b82 */ /* 0x000ea20000000a00 */
[-C--:B0-----:R-:W-:Y:S02]  /*2420*/  IMAD R6, R15, R20.reuse, RZ ;  /* 0x000000140f067224 */ /* 0x081fe400078e02ff */
[----:B------:R-:W-:-:S04]  /*2430*/  IMAD.WIDE.U32 R94, R23, R20, R8 ;  /* 0x00000014175e7225 */ /* 0x000fc800078e0008 */
[----:B------:R-:W-:Y:S02]  /*2440*/  IMAD R111, R23, R21, R6 ;  /* 0x00000015176f7224 */ /* 0x000fe400078e0206 */
[-C--:B-1----:R-:W-:Y:S02]  /*2450*/  IMAD R6, R99, R96.reuse, RZ ;  /* 0x0000006063067224 */ /* 0x082fe400078e02ff */
[----:B------:R-:W-:Y:S02]  /*2460*/  IMAD.IADD R93, R95, 0x1, R111 ;  /* 0x000000015f5d7824 */ /* 0x000fe400078e026f */
[----:B------:R-:W-:Y:S02]  /*2470*/  IMAD.MOV.U32 R92, RZ, RZ, R94 ;  /* 0x000000ffff5c7224 */ /* 0x000fe400078e005e */
[C---:B------:R-:W-:Y:S02]  /*2480*/  IMAD R21, R113.reuse, R97, R6 ;  /* 0x0000006171157224 */ /* 0x040fe400078e0206 */
[----:B------:R-:W-:-:S04]  /*2490*/  IMAD.WIDE.U32 R6, R113, R96, R92 ;  /* 0x0000006071067225 */ /* 0x000fc800078e005c */
[----:B------:R-:W-:Y:S01]  /*24a0*/  IMAD.IADD R5, R7, 0x1, R21 ;  /* 0x0000000107057824 */ /* 0x000fe200078e0215 */
[----:B--2---:R-:W-:-:S04]  /*24b0*/  LEA R90, P1, R6, R12, 0x1 ;  /* 0x0000000c065a7211 */ /* 0x004fc800078208ff */
[----:B------:R-:W-:-:S05]  /*24c0*/  LEA.HI.X R91, R6, R13, R5, 0x1, P1 ;  /* 0x0000000d065b7211 */ /* 0x000fca00008f0c05 */
[----:B------:R-:W2:Y:S01]  /*24d0*/  @P0 LDG.E.LTC128B.U16 R5, desc[UR36][R90.64] ;  /* 0x000000245a050981 */ /* 0x000ea2000c1e1520 */
[----:B------:R-:W-:Y:S01]  /*24e0*/  ISETP.GT.AND P3, PT, R4, 0x1, PT ;  /* 0x000000010400780c */ /* 0x000fe20003f64270 */
[----:B------:R-:W-:Y:S01]  /*24f0*/  IMAD.WIDE.U32 R6, R113, R96, R8 ;  /* 0x0000006071067225 */ /* 0x000fe200078e0008 */
[----:B------:R-:W-:Y:S03]  /*2500*/  BSSY B1, `(.L_x_36) ;  /* 0x0000013000017945 */ /* 0x000fe60003800000 */
[----:B------:R-:W-:Y:S02]  /*2510*/  IMAD.IADD R7, R21, 0x1, R7 ;  /* 0x0000000115077824 */ /* 0x000fe400078e0207 */
[----:B------:R-:W-:-:S04]  /*2520*/  IMAD.WIDE.U32 R100, R23, R20, R6 ;  /* 0x0000001417647225 */ /* 0x000fc800078e0006 */
[----:B------:R-:W-:Y:S01]  /*2530*/  IMAD.IADD R7, R111, 0x1, R101 ;  /* 0x000000016f077824 */ /* 0x000fe200078e0265 */
[----:B------:R-:W-:Y:S02]  /*2540*/  LEA R6, P2, R100, R12, 0x1 ;  /* 0x0000000c64067211 */ /* 0x000fe400078408ff */
[----:B------:R-:W-:Y:S02]  /*2550*/  SHF.L.U64.HI R101, R96, 0x3, R97 ;  /* 0x0000000360657819 */ /* 0x000fe40000010261 */
[----:B------:R-:W-:Y:S01]  /*2560*/  LEA.HI.X R7, R100, R13, R7, 0x1, P2 ;  /* 0x0000000d64077211 */ /* 0x000fe200010f0c07 */
[----:B------:R-:W-:Y:S02]  /*2570*/  IMAD.SHL.U32 R100, R96, 0x8, RZ ;  /* 0x0000000860647824 */ /* 0x000fe400078e00ff */
[----:B--2---:R-:W-:-:S04]  /*2580*/  IMAD.U32 R14, R5, 0x10000, RZ ;  /* 0x00010000050e7824 */ /* 0x004fc800078e00ff */
[----:B------:R-:W-:Y:S01]  /*2590*/  FMUL R15, R14, R89 ;  /* 0x000000590e0f7220 */ /* 0x000fe20000400000 */
[----:B------:R-:W-:-:S03]  /*25a0*/  LEA R14, P1, R104, UR4, 0x1 ;  /* 0x00000004680e7c11 */ /* 0x000fc6000f8208ff */
[----:B------:R-:W-:Y:S01]  /*25b0*/  FFMA R56, R56, R88, R15 ;  /* 0x0000005838387223 */ /* 0x000fe2000000000f */
[----:B------:R-:W-:Y:S02]  /*25c0*/  LEA.HI.X R15, R104, UR5, R107, 0x1, P1 ;  /* 0x00000005680f7c11 */ /* 0x000fe400088f0c6b */
[----:B------:R-:W-:Y:S02]  /*25d0*/  ISETP.GT.AND P1, PT, R3, RZ, P3 ;  /* 0x000000ff0300720c */ /* 0x000fe40001f24270 */
[----:B------:R-:W-:Y:S02]  /*25e0*/  F2FP.BF16.F32.PACK_AB R56, RZ, R56 ;  /* 0x00000038ff38723e */ /* 0x000fe400000010ff */
[----:B------:R-:W-:-:S03]  /*25f0*/  P2R R107, PR, RZ, 0x8 ;  /* 0x00000008ff6b7803 */ /* 0x000fc60000000000 */
[----:B------:R0:W-:Y:S06]  /*2600*/  @P0 STG.E.U16 desc[UR36][R14.64], R56 ;  /* 0x000000380e000986 */ /* 0x0001ec000c101524 */
[----:B------:R-:W-:Y:S05]  /*2610*/  @!P1 BRA `(.L_x_37) ;  /* 0x0000000000049947 */ /* 0x000fea0003800000 */
[----:B------:R1:W5:Y:S02]  /*2620*/  LDG.E.LTC128B.U16 R5, desc[UR36][R6.64+0x2] ;  /* 0x0000022406057981 */ /* 0x000364000c1e1520 */
.L_x_37:
[----:B------:R-:W-:Y:S05]  /*2630*/  BSYNC B1 ;  /* 0x0000000000017941 */ /* 0x000fea0003800000 */
.L_x_36:
[----:B0----5:R-:W-:Y:S01]  /*2640*/  IMAD.U32 R56, R5, 0x10000, RZ ;  /* 0x0001000005387824 */ /* 0x021fe200078e00ff */
[----:B------:R-:W-:Y:S01]  /*2650*/  ISETP.GT.AND P0, PT, R3, 0x8, P5 ;  /* 0x000000080300780c */ /* 0x000fe20002f04270 */
[----:B------:R-:W-:-:S04]  /*2660*/  IMAD.WIDE.U32 R104, R113, R96, R100 ;  /* 0x0000006071687225 */ /* 0x000fc800078e0064 */
[----:B------:R-:W-:Y:S01]  /*2670*/  FMUL R56, R56, R89 ;  /* 0x0000005938387220 */ /* 0x000fe20000400000 */
[----:B------:R-:W-:Y:S01]  /*2680*/  IMAD.IADD R105, R21, 0x1, R105 ;  /* 0x0000000115697824 */ /* 0x000fe200078e0269 */
[----:B------:R-:W-:Y:S02]  /*2690*/  IADD3 R21, P2, R94, R104, RZ ;  /* 0x000000685e157210 */ /* 0x000fe40007f5e0ff */
[----:B------:R-:W-:-:S03]  /*26a0*/  FFMA R56, R57, R88, R56 ;  /* 0x0000005839387223 */ /* 0x000fc60000000038 */
[----:B------:R-:W-:Y:S01]  /*26b0*/  IMAD.X R106, R105, 0x1, R93, P2 ;  /* 0x00000001696a7824 */ /* 0x000fe200010e065d */
[C---:B------:R-:W-:Y:S02]  /*26c0*/  LEA R90, P2, R21.reuse, R12, 0x1 ;  /* 0x0000000c155a7211 */ /* 0x040fe400078408ff */
[----:B------:R-:W-:Y:S02]  /*26d0*/  F2FP.BF16.F32.PACK_AB R56, RZ, R56 ;  /* 0x00000038ff38723e */ /* 0x000fe400000010ff */
[--C-:B------:R-:W-:Y:S02]  /*26e0*/  LEA.HI.X R91, R21, R13, R106.reuse, 0x1, P2 ;  /* 0x0000000d155b7211 */ /* 0x100fe400010f0c6a */
[----:B------:R-:W-:Y:S02]  /*26f0*/  PRMT R57, R56, 0x7610, R57 ;  /* 0x0000761038397816 */ /* 0x000fe40000000039 */
[----:B------:R-:W-:-:S03]  /*2700*/  PRMT R106, R5, 0x7610, R106 ;  /* 0x00007610056a7816 */ /* 0x000fc6000000006a */
[----:B------:R0:W-:Y:S04]  /*2710*/  @P1 STG.E.U16 desc[UR36][R14.64+0x2], R57 ;  /* 0x000002390e001986 */ /* 0x0001e8000c101524 */
[----:B------:R2:W3:Y:S01]  /*2720*/  @P0 LDG.E.LTC128B.U16 R106, desc[UR36][R90.64] ;  /* 0x000000245a6a0981 */ /* 0x0004e2000c1e1520 */
[----:B------:R-:W-:Y:S01]  /*2730*/  IADD3 R104, P1, R8, R104, RZ ;  /* 0x0000006808687210 */ /* 0x000fe20007f3e0ff */
[----:B------:R-:W-:Y:S01]  /*2740*/  IMAD.SHL.U32 R109, R10, 0x10, RZ ;  /* 0x000000100a6d7824 */ /* 0x000fe200078e00ff */
[----:B------:R-:W-:Y:S03]  /*2750*/  BSSY B1, `(.L_x_38) ;  /* 0x0000011000017945 */ /* 0x000fe60003800000 */
[----:B------:R-:W-:-:S02]  /*2760*/  IMAD.X R105, R9, 0x1, R105, P1 ;  /* 0x0000000109697824 */ /* 0x000fc400008e0669 */
[----:B------:R-:W-:Y:S01]  /*2770*/  IMAD.WIDE.U32 R104, R23, R20, R104 ;  /* 0x0000001417687225 */ /* 0x000fe200078e0068 */
[----:B--2---:R-:W-:-:S03]  /*2780*/  IADD3 R90, P2, R109, R14, RZ ;  /* 0x0000000e6d5a7210 */ /* 0x004fc60007f5e0ff */
[----:B------:R-:W-:Y:S01]  /*2790*/  IMAD.IADD R21, R111, 0x1, R105 ;  /* 0x000000016f157824 */ /* 0x000fe200078e0269 */
[----:B------:R-:W-:-:S05]  /*27a0*/  SHF.L.U64.HI R105, R10, 0x4, R11 ;  /* 0x000000040a697819 */ /* 0x000fca000001020b */
[----:B------:R-:W-:Y:S02]  /*27b0*/  IMAD.X R91, R105, 0x1, R15, P2 ;  /* 0x00000001695b7824 */ /* 0x000fe400010e060f */
[----:B---3--:R-:W-:-:S04]  /*27c0*/  IMAD.U32 R56, R106, 0x10000, RZ ;  /* 0x000100006a387824 */ /* 0x008fc800078e00ff */
[----:B------:R-:W-:Y:S01]  /*27d0*/  FMUL R5, R56, R89 ;  /* 0x0000005938057220 */ /* 0x000fe20000400000 */
[----:B------:R-:W-:-:S03]  /*27e0*/  LEA R56, P1, R104, R12, 0x1 ;  /* 0x0000000c68387211 */ /* 0x000fc600078208ff */
[----:B------:R-:W-:Y:S01]  /*27f0*/  FFMA R5, R58, R88, R5 ;  /* 0x000000583a057223 */ /* 0x000fe20000000005 */
[----:B0-----:R-:W-:Y:S02]  /*2800*/  LEA.HI.X R57, R104, R13, R21, 0x1, P1 ;  /* 0x0000000d68397211 */ /* 0x001fe400008f0c15 */
[----:B------:R-:W-:Y:S02]  /*2810*/  ISETP.GT.AND P1, PT, R3, 0x8, P3 ;  /* 0x000000080300780c */ /* 0x000fe40001f24270 */
[----:B------:R-:W-:-:S05]  /*2820*/  F2FP.BF16.F32.PACK_AB R5, RZ, R5 ;  /* 0x00000005ff05723e */ /* 0x000fca00000010ff */
[----:B------:R0:W-:Y:S06]  /*2830*/  @P0 STG.E.U16 desc[UR36][R90.64], R5 ;  /* 0x000000055a000986 */ /* 0x0001ec000c101524 */
[----:B------:R-:W-:Y:S05]  /*2840*/  @!P1 BRA `(.L_x_39) ;  /* 0x0000000000049947 */ /* 0x000fea0003800000 */
[----:B------:R2:W5:Y:S02]  /*2850*/  LDG.E.LTC128B.U16 R106, desc[UR36][R56.64+0x2] ;  /* 0x00000224386a7981 */ /* 0x000564000c1e1520 */
.L_x_39:
[----:B------:R-:W-:Y:S05]  /*2860*/  BSYNC B1 ;  /* 0x0000000000017941 */ /* 0x000fea0003800000 */
.L_x_38:
[----:B-----5:R-:W-:Y:S01]  /*2870*/  IMAD.U32 R58, R106, 0x10000, RZ ;  /* 0x000100006a3a7824 */ /* 0x020fe200078e00ff */
[C---:B------:R-:W-:Y:S01]  /*2880*/  SHF.L.U64.HI R21, R10.reuse, 0x8, R11 ;  /* 0x000000080a157819 */ /* 0x040fe2000001020b */
[----:B0-----:R-:W-:Y:S01]  /*2890*/  IMAD.SHL.U32 R5, R10, 0x100, RZ ;  /* 0x000001000a057824 */ /* 0x001fe200078e00ff */
[----:B------:R-:W-:Y:S01]  /*28a0*/  ISETP.GT.AND P3, PT, R4, 0x8, PT ;  /* 0x000000080400780c */ /* 0x000fe20003f64270 */
[----:B------:R-:W-:Y:S01]  /*28b0*/  FMUL R58, R58, R89 ;  /* 0x000000593a3a7220 */ /* 0x000fe20000400000 */
[----:B------:R-:W-:Y:S02]  /*28c0*/  BSSY B1, `(.L_x_40) ;  /* 0x000000d000017945 */ /* 0x000fe40003800000 */
[----:B------:R-:W-:Y:S01]  /*28d0*/  IADD3 R10, P0, P2, R5, R14, R109 ;  /* 0x0000000e050a7210 */ /* 0x000fe20007a1e06d */
[----:B------:R-:W-:Y:S01]  /*28e0*/  FFMA R58, R59, R88, R58 ;  /* 0x000000583b3a7223 */ /* 0x000fe2000000003a */
[----:B------:R-:W-:Y:S01]  /*28f0*/  IMAD.MOV.U32 R59, RZ, RZ, R91 ;  /* 0x000000ffff3b7224 */ /* 0x000fe200078e005b */
[----:B------:R-:W-:-:S02]  /*2900*/  P2R R108, PR, RZ, 0x8 ;  /* 0x00000008ff6c7803 */ /* 0x000fc40000000000 */
[----:B------:R-:W-:Y:S02]  /*2910*/  IADD3.X R11, R21, R15, R105, P0, P2 ;  /* 0x0000000f150b7210 */ /* 0x000fe400007e4469 */
[----:B------:R-:W-:Y:S02]  /*2920*/  F2FP.BF16.F32.PACK_AB R58, RZ, R58 ;  /* 0x0000003aff3a723e */ /* 0x000fe400000010ff */
[----:B------:R-:W-:Y:S02]  /*2930*/  ISETP.GT.AND P0, PT, R3, RZ, P3 ;  /* 0x000000ff0300720c */ /* 0x000fe40001f04270 */
[----:B------:R-:W-:Y:S01]  /*2940*/  PRMT R104, R58, 0x7610, R104 ;  /* 0x000076103a687816 */ /* 0x000fe20000000068 */
[----:B------:R-:W-:-:S05]  /*2950*/  IMAD.MOV.U32 R58, RZ, RZ, R90 ;  /* 0x000000ffff3a7224 */ /* 0x000fca00078e005a */
[----:B------:R0:W-:Y:S05]  /*2960*/  @P1 STG.E.U16 desc[UR36][R58.64+0x2], R104 ;  /* 0x000002683a001986 */ /* 0x0001ea000c101524 */
[----:B------:R-:W-:Y:S05]  /*2970*/  @!P0 BRA `(.L_x_41) ;  /* 0x0000000000048947 */ /* 0x000fea0003800000 */
[----:B------:R3:W5:Y:S02]  /*2980*/  LDG.E.LTC128B.U16 R106, desc[UR36][R6.64+0x10] ;  /* 0x00001024066a7981 */ /* 0x000764000c1e1520 */
.L_x_41:
[----:B------:R-:W-:Y:S05]  /*2990*/  BSYNC B1 ;  /* 0x0000000000017941 */ /* 0x000fea0003800000 */
.L_x_40:
[----:B0----5:R-:W-:Y:S01]  /*29a0*/  IMAD.U32 R104, R106, 0x10000, RZ ;  /* 0x000100006a687824 */ /* 0x021fe200078e00ff */
[----:B------:R-:W-:Y:S01]  /*29b0*/  ISETP.GT.AND P1, PT, R4, 0x9, PT ;  /* 0x000000090400780c */ /* 0x000fe20003f24270 */
[----:B------:R-:W-:Y:S02]  /*29c0*/  BSSY B1, `(.L_x_42) ;  /* 0x0000009000017945 */ /* 0x000fe40003800000 */
[----:B------:R-:W-:Y:S01]  /*29d0*/  FMUL R105, R104, R89 ;  /* 0x0000005968697220 */ /* 0x000fe20000400000 */
[----:B------:R-:W-:-:S03]  /*29e0*/  P2R R104, PR, RZ, 0x2 ;  /* 0x00000002ff687803 */ /* 0x000fc60000000000 */
[----:B------:R-:W-:-:S05]  /*29f0*/  FFMA R105, R60, R88, R105 ;  /* 0x000000583c697223 */ /* 0x000fca0000000069 */
[----:B------:R-:W-:-:S05]  /*2a00*/  F2FP.BF16.F32.PACK_AB R105, RZ, R105 ;  /* 0x00000069ff69723e */ /* 0x000fca00000010ff */
[----:B------:R0:W-:Y:S01]  /*2a10*/  @P0 STG.E.U16 desc[UR36][R14.64+0x10], R105 ;  /* 0x000010690e000986 */ /* 0x0001e2000c101524 */
[----:B------:R-:W-:-:S13]  /*2a20*/  ISETP.GT.AND P0, PT, R3, RZ, P1 ;  /* 0x000000ff0300720c */ /* 0x000fda0000f04270 */
[----:B0-----:R-:W-:Y:S05]  /*2a30*/  @!P0 BRA `(.L_x_43) ;  /* 0x0000000000048947 */ /* 0x001fea0003800000 */
[----:B------:R0:W5:Y:S02]  /*2a40*/  LDG.E.LTC128B.U16 R106, desc[UR36][R6.64+0x12] ;  /* 0x00001224066a7981 */ /* 0x000164000c1e1520 */
.L_x_43:
[----:B------:R-:W-:Y:S05]  /*2a50*/  BSYNC B1 ;  /* 0x0000000000017941 */ /* 0x000fea0003800000 */
.L_x_42:
[----:B-----5:R-:W-:Y:S01]  /*2a60*/  IMAD.U32 R60, R106, 0x10000, RZ ;  /* 0x000100006a3c7824 */ /* 0x020fe200078e00ff */
[----:B------:R-:W-:Y:S03]  /*2a70*/  BSSY B1, `(.L_x_44) ;  /* 0x0000008000017945 */ /* 0x000fe60003800000 */
[----:B------:R-:W-:-:S04]  /*2a80*/  FMUL R60, R60, R89 ;  /* 0x000000593c3c7220 */ /* 0x000fc80000400000 */
[----:B------:R-:W-:-:S05]  /*2a90*/  FFMA R60, R61, R88, R60 ;  /* 0x000000583d3c7223 */ /* 0x000fca000000003c */
[----:B------:R-:W-:-:S05]  /*2aa0*/  F2FP.BF16.F32.PACK_AB R60, RZ, R60 ;  /* 0x0000003cff3c723e */ /* 0x000fca00000010ff */
[----:B------:R4:W-:Y:S01]  /*2ab0*/  @P0 STG.E.U16 desc[UR36][R14.64+0x12], R60 ;  /* 0x0000123c0e000986 */ /* 0x0009e2000c101524 */
[----:B------:R-:W-:-:S13]  /*2ac0*/  ISETP.GT.AND P0, PT, R3, 0x8, P3 ;  /* 0x000000080300780c */ /* 0x000fda0001f04270 */
[----:B----4-:R-:W-:Y:S05]  /*2ad0*/  @!P0 BRA `(.L_x_45) ;  /* 0x0000000000048947 */ /* 0x010fea0003800000 */
[----:B------:R4:W5:Y:S02]  /*2ae0*/  LDG.E.LTC128B.U16 R106, desc[UR36][R56.64+0x10] ;  /* 0x00001024386a7981 */ /* 0x000964000c1e1520 */
.L_x_45:
[----:B------:R-:W-:Y:S05]  /*2af0*/  BSYNC B1 ;  /* 0x0000000000017941 */ /* 0x000fea0003800000 */
.L_x_44:
[----:B-----5:R-:W-:Y:S01]  /*2b00*/  IMAD.U32 R60, R106, 0x10000, RZ ;  /* 0x000100006a3c7824 */ /* 0x020fe200078e00ff */
[----:B------:R-:W-:Y:S03]  /*2b10*/  BSSY B1, `(.L_x_46) ;  /* 0x000000a000017945 */ /* 0x000fe60003800000 */
[----:B------:R-:W-:-:S04]  /*2b20*/  FMUL R61, R60, R89 ;  /* 0x000000593c3d7220 */ /* 0x000fc80000400000 */
[----:B------:R-:W-:-:S05]  /*2b30*/  FFMA R61, R62, R88, R61 ;  /* 0x000000583e3d7223 */ /* 0x000fca000000003d */
[----:B------:R-:W-:-:S05]  /*2b40*/  F2FP.BF16.F32.PACK_AB R61, RZ, R61 ;  /* 0x0000003dff3d723e */ /* 0x000fca00000010ff */
[----:B------:R0:W-:Y:S01]  /*2b50*/  @P0 STG.E.U16 desc[UR36][R58.64+0x10], R61 ;  /* 0x0000103d3a000986 */ /* 0x0001e2000c101524 */
[----:B------:R-:W-:-:S05]  /*2b60*/  IADD3 R113, P0, R113, 0x80, RZ ;  /* 0x0000008071717810 */ /* 0x000fca0007f1e0ff */
[----:B------:R-:W-:Y:S01]  /*2b70*/  IMAD.X R99, RZ, RZ, R99, P0 ;  /* 0x000000ffff637224 */ /* 0x000fe200000e0663 */
[----:B------:R-:W-:-:S13]  /*2b80*/  ISETP.GT.AND P0, PT, R3, 0x8, P1 ;  /* 0x000000080300780c */ /* 0x000fda0000f04270 */
[----:B0-----:R-:W-:Y:S05]  /*2b90*/  @!P0 BRA `(.L_x_47) ;  /* 0x0000000000048947 */ /* 0x001fea0003800000 */
[----:B------:R0:W5:Y:S02]  /*2ba0*/  LDG.E.LTC128B.U16 R106, desc[UR36][R56.64+0x12] ;  /* 0x00001224386a7981 */ /* 0x000164000c1e1520 */
.L_x_47:
[----:B------:R-:W-:Y:S05]  /*2bb0*/  BSYNC B1 ;  /* 0x0000000000017941 */ /* 0x000fea0003800000 */
.L_x_46:
[----:B-----5:R-:W-:Y:S01]  /*2bc0*/  IMAD.U32 R60, R106, 0x10000, RZ ;  /* 0x000100006a3c7824 */ /* 0x020fe200078e00ff */
[----:B------:R-:W-:Y:S01]  /*2bd0*/  ISETP.GT.AND P2, PT, R4, 0x10, PT ;  /* 0x000000100400780c */ /* 0x000fe20003f44270 */
[----:B------:R-:W-:Y:S01]  /*2be0*/  IMAD R62, R99, R96, RZ ;  /* 0x00000060633e7224 */ /* 0x000fe200078e02ff */
[----:B------:R-:W-:Y:S01]  /*2bf0*/  BSSY B1, `(.L_x_48) ;  /* 0x0000021000017945 */ /* 0x000fe20003800000 */
[----:B------:R-:W-:Y:S02]  /*2c00*/  FMUL R60, R60, R89 ;  /* 0x000000593c3c7220 */ /* 0x000fe40000400000 */
[----:B------:R-:W-:Y:S02]  /*2c10*/  IMAD R95, R113, R97, R62 ;  /* 0x00000061715f7224 */ /* 0x000fe400078e023e */
[----:B------:R-:W-:Y:S01]  /*2c20*/  FFMA R60, R63, R88, R60 ;  /* 0x000000583f3c7223 */ /* 0x000fe2000000003c */
[----:B------:R-:W-:-:S04]  /*2c30*/  IMAD.WIDE.U32 R62, R113, R96, R8 ;  /* 0x00000060713e7225 */ /* 0x000fc800078e0008 */
[----:B------:R-:W-:Y:S01]  /*2c40*/  F2FP.BF16.F32.PACK_AB R60, RZ, R60 ;  /* 0x0000003cff3c723e */ /* 0x000fe200000010ff */
[----:B------:R-:W-:-:S03]  /*2c50*/  IMAD.IADD R63, R95, 0x1, R63 ;  /* 0x000000015f3f7824 */ /* 0x000fc600078e023f */
[----:B------:R-:W-:Y:S01]  /*2c60*/  PRMT R99, R60, 0x7610, R99 ;  /* 0x000076103c637816 */ /* 0x000fe20000000063 */
[----:B------:R-:W-:-:S04]  /*2c70*/  IMAD.WIDE.U32 R60, R113, R96, R92 ;  /* 0x00000060713c7225 */ /* 0x000fc800078e005c */
[----:B------:R1:W-:Y:S01]  /*2c80*/  @P0 STG.E.U16 desc[UR36][R58.64+0x12], R99 ;  /* 0x000012633a000986 */ /* 0x0003e2000c101524 */
[----:B------:R-:W-:Y:S02]  /*2c90*/  IMAD.IADD R61, R61, 0x1, R95 ;  /* 0x000000013d3d7824 */ /* 0x000fe400078e025f */
[----:B------:R-:W-:-:S04]  /*2ca0*/  IMAD.WIDE.U32 R96, R113, R96, R100 ;  /* 0x0000006071607225 */ /* 0x000fc800078e0064 */
[----:B------:R-:W-:Y:S02]  /*2cb0*/  IMAD.IADD R97, R95, 0x1, R97 ;  /* 0x000000015f617824 */ /* 0x000fe400078e0261 */
[----:B-1----:R-:W-:Y:S01]  /*2cc0*/  IMAD.WIDE.U32 R98, R23, R20, R62 ;  /* 0x0000001417627225 */ /* 0x002fe200078e003e */
[----:B------:R-:W-:-:S04]  /*2cd0*/  LEA R62, P0, R60, R12, 0x1 ;  /* 0x0000000c3c3e7211 */ /* 0x000fc800078008ff */
[----:B------:R-:W-:Y:S01]  /*2ce0*/  LEA.HI.X R63, R60, R13, R61, 0x1, P0 ;  /* 0x0000000d3c3f7211 */ /* 0x000fe200000f0c3d */
[----:B------:R-:W-:Y:S01]  /*2cf0*/  IMAD.IADD R61, R111, 0x1, R99 ;  /* 0x000000016f3d7824 */ /* 0x000fe200078e0263 */
[----:B------:R-:W-:-:S04]  /*2d00*/  LEA R60, P0, R98, R12, 0x1 ;  /* 0x0000000c623c7211 */ /* 0x000fc800078008ff */
[----:B------:R-:W-:Y:S02]  /*2d10*/  LEA.HI.X R61, R98, R13, R61, 0x1, P0 ;  /* 0x0000000d623d7211 */ /* 0x000fe400000f0c3d */
[----:B------:R-:W-:-:S05]  /*2d20*/  IADD3 R94, P0, R94, R96, RZ ;  /* 0x000000605e5e7210 */ /* 0x000fca0007f1e0ff */
[----:B------:R-:W-:Y:S01]  /*2d30*/  IMAD.X R95, R97, 0x1, R93, P0 ;  /* 0x00000001615f7824 */ /* 0x000fe200000e065d */
[----:B------:R-:W-:-:S05]  /*2d40*/  IADD3 R92, P0, R8, R96, RZ ;  /* 0x00000060085c7210 */ /* 0x000fca0007f1e0ff */
[----:B------:R-:W-:Y:S01]  /*2d50*/  IMAD.X R93, R9, 0x1, R97, P0 ;  /* 0x00000001095d7824 */ /* 0x000fe200000e0661 */
[----:B------:R-:W-:Y:S01]  /*2d60*/  LEA R8, P0, R94, R12, 0x1 ;  /* 0x0000000c5e087211 */ /* 0x000fe200078008ff */
[----:B------:R-:W-:-:S03]  /*2d70*/  IMAD.WIDE.U32 R92, R23, R20, R92 ;  /* 0x00000014175c7225 */ /* 0x000fc600078e005c */
[----:B------:R-:W-:Y:S01]  /*2d80*/  LEA.HI.X R9, R94, R13, R95, 0x1, P0 ;  /* 0x0000000d5e097211 */ /* 0x000fe200000f0c5f */
[----:B------:R-:W-:Y:S01]  /*2d90*/  IMAD.IADD R20, R111, 0x1, R93 ;  /* 0x000000016f147824 */ /* 0x000fe200078e025d */
[----:B------:R-:W-:-:S04]  /*2da0*/  LEA R12, P0, R92, R12, 0x1 ;  /* 0x0000000c5c0c7211 */ /* 0x000fc800078008ff */
[----:B------:R-:W-:Y:S02]  /*2db0*/  LEA.HI.X R13, R92, R13, R20, 0x1, P0 ;  /* 0x0000000d5c0d7211 */ /* 0x000fe400000f0c14 */
[----:B------:R-:W-:Y:S02]  /*2dc0*/  ISETP.GT.AND P0, PT, R3, RZ, P2 ;  /* 0x000000ff0300720c */ /* 0x000fe40001704270 */
[----:B------:R-:W-:-:S11]  /*2dd0*/  P2R R92, PR, RZ, 0x4 ;  /* 0x00000004ff5c7803 */ /* 0x000fd60000000000 */
[----:B------:R-:W-:Y:S05]  /*2de0*/  @!P0 BRA `(.L_x_49) ;  /* 0x0000000000048947 */ /* 0x000fea0003800000 */
[----:B------:R1:W5:Y:S02]  /*2df0*/  LDG.E.LTC128B.U16 R106, desc[UR36][R6.64+0x20] ;  /* 0x00002024066a7981 */ /* 0x000364000c1e1520 */
.L_x_49:
[----:B------:R-:W-:Y:S05]  /*2e00*/  BSYNC B1 ;  /* 0x0000000000017941 */ /* 0x000fea0003800000 */
.L_x_48:
[----:B-----5:R-:W-:Y:S01]  /*2e10*/  IMAD.U32 R20, R106, 0x10000, RZ ;  /* 0x000100006a147824 */ /* 0x020fe200078e00ff */
        /* <DEDUP_REMOVED lines=10> */
.L_x_51:
[----:B------:R-:W-:Y:S05]  /*2ec0*/  BSYNC B1 ;  /* 0x0000000000017941 */ /* 0x000fea0003800000 */
.L_x_50:
[----:B-----5:R-:W-:Y:S01]  /*2ed0*/  IMAD.U32 R20, R106, 0x10000, RZ ;  /* 0x000100006a147824 */ /* 0x020fe200078e00ff */
[----:B------:R-:W-:Y:S03]  /*2ee0*/  BSSY B1, `(.L_x_52) ;  /* 0x0000008000017945 */ /* 0x000fe60003800000 */
[----:B------:R-:W-:-:S04]  /*2ef0*/  FMUL R20, R20, R89 ;  /* 0x0000005914147220 */ /* 0x000fc80000400000 */
[----:B------:R-:W-:-:S05]  /*2f00*/  FFMA R20, R65, R88, R20 ;  /* 0x0000005841147223 */ /* 0x000fca0000000014 */
[----:B------:R-:W-:-:S05]  /*2f10*/  F2FP.BF16.F32.PACK_AB R20, RZ, R20 ;  /* 0x00000014ff14723e */ /* 0x000fca00000010ff */
[----:B------:R0:W-:Y:S01]  /*2f20*/  @P0 STG.E.U16 desc[UR36][R14.64+0x22], R20 ;  /* 0x000022140e000986 */ /* 0x0001e2000c101524 */
[----:B------:R-:W-:-:S13]  /*2f30*/  ISETP.GT.AND P0, PT, R3, 0x8, P2 ;  /* 0x000000080300780c */ /* 0x000fda0001704270 */
[----:B0-----:R-:W-:Y:S05]  /*2f40*/  @!P0 BRA `(.L_x_53) ;  /* 0x0000000000048947 */ /* 0x001fea0003800000 */
[----:B------:R0:W5:Y:S02]  /*2f50*/  LDG.E.LTC128B.U16 R106, desc[UR36][R56.64+0x20] ;  /* 0x00002024386a7981 */ /* 0x000164000c1e1520 */
.L_x_53:
[----:B------:R-:W-:Y:S05]  /*2f60*/  BSYNC B1 ;  /* 0x0000000000017941 */ /* 0x000fea0003800000 */
.L_x_52:
        /* <DEDUP_REMOVED lines=9> */
.L_x_55:
[----:B------:R-:W-:Y:S05]  /*3000*/  BSYNC B1 ;  /* 0x0000000000017941 */ /* 0x000fea0003800000 */
.L_x_54:
        /* <DEDUP_REMOVED lines=11> */
.L_x_57:
[----:B------:R-:W-:Y:S05]  /*30c0*/  BSYNC B1 ;  /* 0x0000000000017941 */ /* 0x000fea0003800000 */
.L_x_56:
[----:B-----5:R-:W-:Y:S01]  /*30d0*/  IMAD.U32 R20, R106, 0x10000, RZ ;  /* 0x000100006a147824 */ /* 0x020fe200078e00ff */
[----:B------:R-:W-:Y:S01]  /*30e0*/  ISETP.GT.AND P1, PT, R4, 0x19, PT ;  /* 0x000000190400780c */ /* 0x000fe20003f24270 */
[----:B------:R-:W-:Y:S02]  /*30f0*/  BSSY B1, `(.L_x_58) ;  /* 0x0000009000017945 */ /* 0x000fe40003800000 */
[----:B------:R-:W-:-:S04]  /*3100*/  FMUL R23, R20, R89 ;  /* 0x0000005914177220 */ /* 0x000fc80000400000 */
[----:B------:R-:W-:Y:S01]  /*3110*/  FFMA R23, R68, R88, R23 ;  /* 0x0000005844177223 */ /* 0x000fe20000000017 */
[----:B------:R-:W-:-:S04]  /*3120*/  P2R R68, PR, RZ, 0x2 ;  /* 0x00000002ff447803 */ /* 0x000fc80000000000 */
[----:B------:R-:W-:-:S05]  /*3130*/  F2FP.BF16.F32.PACK_AB R23, RZ, R23 ;  /* 0x00000017ff17723e */ /* 0x000fca00000010ff */
[----:B------:R0:W-:Y:S01]  /*3140*/  @P0 STG.E.U16 desc[UR36][R14.64+0x30], R23 ;  /* 0x000030170e000986 */ /* 0x0001e2000c101524 */
[----:B------:R-:W-:-:S13]  /*3150*/  ISETP.GT.AND P0, PT, R3, RZ, P1 ;  /* 0x000000ff0300720c */ /* 0x000fda0000f04270 */
[----:B0-----:R-:W-:Y:S05]  /*3160*/  @!P0 BRA `(.L_x_59) ;  /* 0x0000000000048947 */ /* 0x001fea0003800000 */
[----:B------:R0:W5:Y:S02]  /*3170*/  LDG.E.LTC128B.U16 R106, desc[UR36][R6.64+0x32] ;  /* 0x00003224066a7981 */ /* 0x000164000c1e1520 */
.L_x_59:
[----:B------:R-:W-:Y:S05]  /*3180*/  BSYNC B1 ;  /* 0x0000000000017941 */ /* 0x000fea0003800000 */
.L_x_58:
        /* <DEDUP_REMOVED lines=9> */
.L_x_61:
[----:B------:R-:W-:Y:S05]  /*3220*/  BSYNC B1 ;  /* 0x0000000000017941 */ /* 0x000fea0003800000 */
.L_x_60:
        /* <DEDUP_REMOVED lines=9> */
.L_x_63:
[----:B------:R-:W-:Y:S05]  /*32c0*/  BSYNC B1 ;  /* 0x0000000000017941 */ /* 0x000fea0003800000 */
.L_x_62:
        /* <DEDUP_REMOVED lines=11> */
.L_x_65:
[----:B------:R-:W-:Y:S05]  /*3380*/  BSYNC B1 ;  /* 0x0000000000017941 */ /* 0x000fea0003800000 */
.L_x_64:
        /* <DEDUP_REMOVED lines=11> */
.L_x_67:
[----:B------:R-:W-:Y:S05]  /*3440*/  BSYNC B1 ;  /* 0x0000000000017941 */ /* 0x000fea0003800000 */
.L_x_66:
        /* <DEDUP_REMOVED lines=9> */
.L_x_69:
[----:B------:R-:W-:Y:S05]  /*34e0*/  BSYNC B1 ;  /* 0x0000000000017941 */ /* 0x000fea0003800000 */
.L_x_68:
        /* <DEDUP_REMOVED lines=9> */
.L_x_71:
[----:B------:R-:W-:Y:S05]  /*3580*/  BSYNC B1 ;  /* 0x0000000000017941 */ /* 0x000fea0003800000 */
.L_x_70:
        /* <DEDUP_REMOVED lines=11> */
.L_x_73:
[----:B------:R-:W-:Y:S05]  /*3640*/  BSYNC B1 ;  /* 0x0000000000017941 */ /* 0x000fea0003800000 */
.L_x_72:
        /* <DEDUP_REMOVED lines=11> */
.L_x_75:
[----:B------:R-:W-:Y:S05]  /*3700*/  BSYNC B1 ;  /* 0x0000000000017941 */ /* 0x000fea0003800000 */
.L_x_74:
        /* <DEDUP_REMOVED lines=9> */
.L_x_77:
[----:B------:R-:W-:Y:S05]  /*37a0*/  BSYNC B1 ;  /* 0x0000000000017941 */ /* 0x000fea0003800000 */
.L_x_76:
        /* <DEDUP_REMOVED lines=9> */
.L_x_79:
[----:B------:R-:W-:Y:S05]  /*3840*/  BSYNC B1 ;  /* 0x0000000000017941 */ /* 0x000fea0003800000 */
.L_x_78:
[----:B-----5:R-:W-:Y:S01]  /*3850*/  IMAD.U32 R20, R106, 0x10000, RZ ;  /* 0x000100006a147824 */ /* 0x020fe200078e00ff */
[----:B------:R-:W-:Y:S01]  /*3860*/  ISETP.GT.AND P6, PT, R4, 0x30, PT ;  /* 0x000000300400780c */ /* 0x000fe20003fc4270 */
[----:B------:R-:W-:Y:S02]  /*3870*/  BSSY B1, `(.L_x_80) ;  /* 0x0000008000017945 */ /* 0x000fe40003800000 */
[----:B------:R-:W-:-:S04]  /*3880*/  FMUL R20, R20, R89 ;  /* 0x0000005914147220 */ /* 0x000fc80000400000 */
[----:B------:R-:W-:-:S05]  /*3890*/  FFMA R20, R79, R88, R20 ;  /* 0x000000584f147223 */ /* 0x000fca0000000014 */
[----:B------:R-:W-:-:S05]  /*38a0*/  F2FP.BF16.F32.PACK_AB R20, RZ, R20 ;  /* 0x00000014ff14723e */ /* 0x000fca00000010ff */
[----:B------:R0:W-:Y:S01]  /*38b0*/  @P0 STG.E.U16 desc[UR36][R58.64+0x52], R20 ;  /* 0x000052143a000986 */ /* 0x0001e2000c101524 */
[----:B------:R-:W-:-:S13]  /*38c0*/  ISETP.GT.AND P0, PT, R3, RZ, P6 ;  /* 0x000000ff0300720c */ /* 0x000fda0003704270 */
[----:B0-----:R-:W-:Y:S05]  /*38d0*/  @!P0 BRA `(.L_x_81) ;  /* 0x0000000000048947 */ /* 0x001fea0003800000 */
[----:B------:R0:W5:Y:S02]  /*38e0*/  LDG.E.LTC128B.U16 R106, desc[UR36][R6.64+0x60] ;  /* 0x00006024066a7981 */ /* 0x000164000c1e1520 */
.L_x_81:
[----:B------:R-:W-:Y:S05]  /*38f0*/  BSYNC B1 ;  /* 0x0000000000017941 */ /* 0x000fea0003800000 */
.L_x_80:
        /* <DEDUP_REMOVED lines=10> */
.L_x_83:
[----:B------:R-:W-:Y:S05]  /*39a0*/  BSYNC B1 ;  /* 0x0000000000017941 */ /* 0x000fea0003800000 */
.L_x_82:
        /* <DEDUP_REMOVED lines=9> */
.L_x_85:
[----:B------:R-:W-:Y:S05]  /*3a40*/  BSYNC B1 ;  /* 0x0000000000017941 */ /* 0x000fea0003800000 */
.L_x_84:
        /* <DEDUP_REMOVED lines=9> */
.L_x_87:
[----:B------:R-:W-:Y:S05]  /*3ae0*/  BSYNC B1 ;  /* 0x0000000000017941 */ /* 0x000fea0003800000 */
.L_x_86:
        /* <DEDUP_REMOVED lines=10> */
.L_x_89:
[----:B------:R-:W-:Y:S05]  /*3b90*/  BSYNC B1 ;  /* 0x0000000000017941 */ /* 0x000fea0003800000 */
.L_x_88:
[----:B-----5:R-:W-:Y:S01]  /*3ba0*/  IMAD.U32 R20, R106, 0x10000, RZ ;  /* 0x000100006a147824 */ /* 0x020fe200078e00ff */
[----:B------:R-:W-:Y:S03]  /*3bb0*/  BSSY B1, `(.L_x_90) ;  /* 0x000000f000017945 */ /* 0x000fe60003800000 */
[----:B------:R-:W-:-:S04]  /*3bc0*/  FMUL R23, R20, R89 ;  /* 0x0000005914177220 */ /* 0x000fc80000400000 */
[----:B------:R-:W-:-:S05]  /*3bd0*/  FFMA R23, R84, R88, R23 ;  /* 0x0000005854177223 */ /* 0x000fca0000000017 */
[----:B------:R-:W-:-:S05]  /*3be0*/  F2FP.BF16.F32.PACK_AB R23, RZ, R23 ;  /* 0x00000017ff17723e */ /* 0x000fca00000010ff */
[----:B------:R0:W-:Y:S01]  /*3bf0*/  @P0 STG.E.U16 desc[UR36][R14.64+0x70], R23 ;  /* 0x000070170e000986 */ /* 0x0001e2000c101524 */
[----:B------:R-:W-:-:S05]  /*3c00*/  IADD3 R64, P0, R5, R90, RZ ;  /* 0x0000005a05407210 */ /* 0x000fca0007f1e0ff */
[----:B------:R-:W-:Y:S01]  /*3c10*/  IMAD.X R65, R21, 0x1, R91, P0 ;  /* 0x0000000115417824 */ /* 0x000fe200000e065b */
[----:B------:R-:W-:-:S05]  /*3c20*/  IADD3 R66, P0, R5, R90, RZ ;  /* 0x0000005a05427210 */ /* 0x000fca0007f1e0ff */
[----:B------:R-:W-:Y:S01]  /*3c30*/  IMAD.X R67, R21, 0x1, R91, P0 ;  /* 0x0000000115437824 */ /* 0x000fe200000e065b */
[----:B------:R-:W-:-:S05]  /*3c40*/  IADD3 R20, P0, R5, R14, RZ ;  /* 0x0000000e05147210 */ /* 0x000fca0007f1e0ff */
[----:B------:R-:W-:Y:S01]  /*3c50*/  IMAD.X R21, R21, 0x1, R15, P0 ;  /* 0x0000000115157824 */ /* 0x000fe200000e060f */
[----:B------:R-:W-:-:S04]  /*3c60*/  ISETP.GT.AND P0, PT, R4, 0x39, PT ;  /* 0x000000390400780c */ /* 0x000fc80003f04270 */
[----:B------:R-:W-:-:S13]  /*3c70*/  ISETP.GT.AND P3, PT, R3, RZ, P0 ;  /* 0x000000ff0300720c */ /* 0x000fda0000764270 */
[----:B0-----:R-:W-:Y:S05]  /*3c80*/  @!P3 BRA `(.L_x_91) ;  /* 0x000000000004b947 */ /* 0x001fea0003800000 */
[----:B------:R0:W5:Y:S02]  /*3c90*/  LDG.E.LTC128B.U16 R106, desc[UR36][R6.64+0x72] ;  /* 0x00007224066a7981 */ /* 0x000164000c1e1520 */
.L_x_91:
[----:B------:R-:W-:Y:S05]  /*3ca0*/  BSYNC B1 ;  /* 0x0000000000017941 */ /* 0x000fea0003800000 */
.L_x_90:
        /* <DEDUP_REMOVED lines=9> */
.L_x_93:
[----:B------:R-:W-:Y:S05]  /*3d40*/  BSYNC B1 ;  /* 0x0000000000017941 */ /* 0x000fea0003800000 */
.L_x_92:
        /* <DEDUP_REMOVED lines=9> */
.L_x_95:
[----:B------:R-:W-:Y:S05]  /*3de0*/  BSYNC B1 ;  /* 0x0000000000017941 */ /* 0x000fea0003800000 */
.L_x_94:
[----:B-----5:R-:W-:-:S04]  /*3df0*/  IMAD.U32 R4, R106, 0x10000, RZ ;  /* 0x000100006a047824 */ /* 0x020fc800078e00ff */
[----:B------:R-:W-:-:S04]  /*3e00*/  FMUL R4, R4, R89 ;  /* 0x0000005904047220 */ /* 0x000fc80000400000 */
[----:B------:R-:W-:-:S05]  /*3e10*/  FFMA R4, R87, R88, R4 ;  /* 0x0000005857047223 */ /* 0x000fca0000000004 */
[----:B------:R-:W-:-:S04]  /*3e20*/  F2FP.BF16.F32.PACK_AB R4, RZ, R4 ;  /* 0x00000004ff04723e */ /* 0x000fc800000010ff */
[----:B-1-3--:R-:W-:-:S05]  /*3e30*/  PRMT R6, R4, 0x7610, R6 ;  /* 0x0000761004067816 */ /* 0x00afca0000000006 */
[----:B------:R1:W-:Y:S01]  /*3e40*/  @P3 STG.E.U16 desc[UR36][R58.64+0x72], R6 ;  /* 0x000072063a003986 */ /* 0x0003e2000c101524 */
[----:B------:R-:W-:-:S13]  /*3e50*/  ISETP.GT.AND P3, PT, R3, 0x80, P5 ;  /* 0x000000800300780c */ /* 0x000fda0002f64270 */
[----:B------:R-:W3:Y:S01]  /*3e60*/  @P3 LDG.E.LTC128B.U16 R106, desc[UR36][R62.64] ;  /* 0x000000243e6a3981 */ /* 0x000ee2000c1e1520 */
[----:B------:R-:W-:Y:S01]  /*3e70*/  BSSY B1, `(.L_x_96) ;  /* 0x000000a000017945 */ /* 0x000fe20003800000 */
[----:B---3--:R-:W-:-:S04]  /*3e80*/  IMAD.U32 R4, R106, 0x10000, RZ ;  /* 0x000100006a047824 */ /* 0x008fc800078e00ff */
[----:B------:R-:W-:-:S04]  /*3e90*/  FMUL R5, R4, R89 ;  /* 0x0000005904057220 */ /* 0x000fc80000400000 */
[----:B------:R-:W-:-:S05]  /*3ea0*/  FFMA R5, R24, R88, R5 ;  /* 0x0000005818057223 */ /* 0x000fca0000000005 */
[----:B------:R-:W-:-:S05]  /*3eb0*/  F2FP.BF16.F32.PACK_AB R5, RZ, R5 ;  /* 0x00000005ff05723e */ /* 0x000fca00000010ff */
[----:B------:R1:W-:Y:S01]  /*3ec0*/  @P3 STG.E.U16 desc[UR36][R20.64], R5 ;  /* 0x0000000514003986 */ /* 0x0003e2000c101524 */
[----:B------:R-:W-:-:S04]  /*3ed0*/  ISETP.NE.AND P3, PT, R107, RZ, PT ;  /* 0x000000ff6b00720c */ /* 0x000fc80003f65270 */
[----:B------:R-:W-:-:S13]  /*3ee0*/  ISETP.GT.AND P3, PT, R3, 0x80, P3 ;  /* 0x000000800300780c */ /* 0x000fda0001f64270 */
[----:B-1----:R-:W-:Y:S05]  /*3ef0*/  @!P3 BRA `(.L_x_97) ;  /* 0x000000000004b947 */ /* 0x002fea0003800000 */
[----:B------:R1:W5:Y:S02]  /*3f00*/  LDG.E.LTC128B.U16 R106, desc[UR36][R60.64+0x2] ;  /* 0x000002243c6a7981 */ /* 0x000364000c1e1520 */
.L_x_97:
[----:B------:R-:W-:Y:S05]  /*3f10*/  BSYNC B1 ;  /* 0x0000000000017941 */ /* 0x000fea0003800000 */
.L_x_96:
[----:B-----5:R-:W-:Y:S01]  /*3f20*/  IMAD.U32 R4, R106, 0x10000, RZ ;  /* 0x000100006a047824 */ /* 0x020fe200078e00ff */
[----:B------:R-:W-:Y:S01]  /*3f30*/  ISETP.GT.AND P5, PT, R3, 0x88, P5 ;  /* 0x000000880300780c */ /* 0x000fe20002fa4270 */
[----:B------:R-:W-:Y:S01]  /*3f40*/  @P3 IMAD.MOV.U32 R5, RZ, RZ, R21 ;  /* 0x000000ffff053224 */ /* 0x000fe200078e0015 */
[----:B------:R-:W-:Y:S01]  /*3f50*/  BSSY B1, `(.L_x_98) ;  /* 0x0000009000017945 */ /* 0x000fe20003800000 */
[----:B------:R-:W-:-:S04]  /*3f60*/  FMUL R4, R4, R89 ;  /* 0x0000005904047220 */ /* 0x000fc80000400000 */
[----:B------:R-:W-:-:S05]  /*3f70*/  FFMA R4, R25, R88, R4 ;  /* 0x0000005819047223 */ /* 0x000fca0000000004 */
[----:B------:R-:W-:-:S04]  /*3f80*/  F2FP.BF16.F32.PACK_AB R4, RZ, R4 ;  /* 0x00000004ff04723e */ /* 0x000fc800000010ff */
[----:B------:R-:W-:Y:S01]  /*3f90*/  PRMT R6, R4, 0x7610, R6 ;  /* 0x0000761004067816 */ /* 0x000fe20000000006 */
[----:B------:R-:W-:-:S05]  /*3fa0*/  @P3 IMAD.MOV.U32 R4, RZ, RZ, R20 ;  /* 0x000000ffff043224 */ /* 0x000fca00078e0014 */
[----:B------:R3:W-:Y:S01]  /*3fb0*/  @P3 STG.E.U16 desc[UR36][R4.64+0x2], R6 ;  /* 0x0000020604003986 */ /* 0x0007e2000c101524 */
[----:B------:R-:W-:Y:S05]  /*3fc0*/  @!P5 BRA `(.L_x_99) ;  /* 0x000000000004d947 */ /* 0x000fea0003800000 */
[----:B------:R0:W5:Y:S02]  /*3fd0*/  LDG.E.LTC128B.U16 R106, desc[UR36][R8.64] ;  /* 0x00000024086a7981 */ /* 0x000164000c1e1520 */
.L_x_99:
[----:B------:R-:W-:Y:S05]  /*3fe0*/  BSYNC B1 ;  /* 0x0000000000017941 */ /* 0x000fea0003800000 */
.L_x_98:
[----:B---3-5:R-:W-:Y:S01]  /*3ff0*/  IMAD.U32 R4, R106, 0x10000, RZ ;  /* 0x000100006a047824 */ /* 0x028fe200078e00ff */
[----:B------:R-:W-:Y:S01]  /*4000*/  ISETP.NE.AND P3, PT, R107, RZ, PT ;  /* 0x000000ff6b00720c */ /* 0x000fe20003f65270 */
[----:B------:R-:W-:Y:S02]  /*4010*/  BSSY B1, `(.L_x_100) ;  /* 0x0000008000017945 */ /* 0x000fe40003800000 */
[----:B------:R-:W-:Y:S01]  /*4020*/  FMUL R5, R4, R89 ;  /* 0x0000005904057220 */ /* 0x000fe20000400000 */
[----:B------:R-:W-:-:S03]  /*4030*/  ISETP.GT.AND P3, PT, R3, 0x88, P3 ;  /* 0x000000880300780c */ /* 0x000fc60001f64270 */
[----:B------:R-:W-:-:S05]  /*4040*/  FFMA R5, R26, R88, R5 ;  /* 0x000000581a057223 */ /* 0x000fca0000000005 */
[----:B------:R-:W-:-:S05]  /*4050*/  F2FP.BF16.F32.PACK_AB R5, RZ, R5 ;  /* 0x00000005ff05723e */ /* 0x000fca00000010ff */
[----:B------:R3:W-:Y:S01]  /*4060*/  @P5 STG.E.U16 desc[UR36][R64.64], R5 ;  /* 0x0000000540005986 */ /* 0x0007e2000c101524 */
[----:B------:R-:W-:Y:S05]  /*4070*/  @!P3 BRA `(.L_x_101) ;  /* 0x000000000004b947 */ /* 0x000fea0003800000 */
[----:B------:R0:W5:Y:S02]  /*4080*/  LDG.E.LTC128B.U16 R106, desc[UR36][R12.64+0x2] ;  /* 0x000002240c6a7981 */ /* 0x000164000c1e1520 */
.L_x_101:
[----:B------:R-:W-:Y:S05]  /*4090*/  BSYNC B1 ;  /* 0x0000000000017941 */ /* 0x000fea0003800000 */
.L_x_100:
[----:B-----5:R-:W-:Y:S01]  /*40a0*/  IMAD.U32 R4, R106, 0x10000, RZ ;  /* 0x000100006a047824 */ /* 0x020fe200078e00ff */
[----:B------:R-:W-:Y:S01]  /*40b0*/  ISETP.NE.AND P5, PT, R108, RZ, PT ;  /* 0x000000ff6c00720c */ /* 0x000fe20003fa5270 */
[----:B------:R-:W-:Y:S02]  /*40c0*/  BSSY B1, `(.L_x_102) ;  /* 0x0000008000017945 */ /* 0x000fe40003800000 */
[----:B------:R-:W-:-:S04]  /*40d0*/  FMUL R4, R4, R89 ;  /* 0x0000005904047220 */ /* 0x000fc80000400000 */
[----:B------:R-:W-:-:S05]  /*40e0*/  FFMA R4, R27, R88, R4 ;  /* 0x000000581b047223 */ /* 0x000fca0000000004 */
[----:B------:R-:W-:-:S05]  /*40f0*/  F2FP.BF16.F32.PACK_AB R4, RZ, R4 ;  /* 0x00000004ff04723e */ /* 0x000fca00000010ff */
[----:B------:R0:W-:Y:S01]  /*4100*/  @P3 STG.E.U16 desc[UR36][R66.64+0x2], R4 ;  /* 0x0000020442003986 */ /* 0x0001e2000c101524 */
[----:B------:R-:W-:-:S13]  /*4110*/  ISETP.GT.AND P3, PT, R3, 0x80, P5 ;  /* 0x000000800300780c */ /* 0x000fda0002f64270 */
[----:B0-----:R-:W-:Y:S05]  /*4120*/  @!P3 BRA `(.L_x_103) ;  /* 0x000000000004b947 */ /* 0x001fea0003800000 */
[----:B------:R0:W5:Y:S02]  /*4130*/  LDG.E.LTC128B.U16 R106, desc[UR36][R60.64+0x10] ;  /* 0x000010243c6a7981 */ /* 0x000164000c1e1520 */
.L_x_103:
[----:B------:R-:W-:Y:S05]  /*4140*/  BSYNC B1 ;  /* 0x0000000000017941 */ /* 0x000fea0003800000 */
.L_x_102:
[----:B-----5:R-:W-:Y:S01]  /*4150*/  IMAD.U32 R4, R106, 0x10000, RZ ;  /* 0x000100006a047824 */ /* 0x020fe200078e00ff */
[----:B------:R-:W-:Y:S01]  /*4160*/  ISETP.NE.AND P5, PT, R104, RZ, PT ;  /* 0x000000ff6800720c */ /* 0x000fe20003fa5270 */
[----:B------:R-:W-:Y:S02]  /*4170*/  BSSY B1, `(.L_x_104) ;  /* 0x000000b000017945 */ /* 0x000fe40003800000 */
[----:B---3--:R-:W-:Y:S01]  /*4180*/  FMUL R5, R4, R89 ;  /* 0x0000005904057220 */ /* 0x008fe20000400000 */
[----:B------:R-:W-:-:S03]  /*4190*/  @P3 IMAD.MOV.U32 R4, RZ, RZ, R20 ;  /* 0x000000ffff043224 */ /* 0x000fc600078e0014 */
[----:B------:R-:W-:-:S05]  /*41a0*/  FFMA R5, R28, R88, R5 ;  /* 0x000000581c057223 */ /* 0x000fca0000000005 */
[----:B------:R-:W-:-:S04]  /*41b0*/  F2FP.BF16.F32.PACK_AB R5, RZ, R5 ;  /* 0x00000005ff05723e */ /* 0x000fc800000010ff */
[----:B------:R-:W-:Y:S01]  /*41c0*/  PRMT R6, R5, 0x7610, R6 ;  /* 0x0000761005067816 */ /* 0x000fe20000000006 */
[----:B------:R-:W-:-:S05]  /*41d0*/  @P3 IMAD.MOV.U32 R5, RZ, RZ, R21 ;  /* 0x000000ffff053224 */ /* 0x000fca00078e0015 */
[----:B------:R3:W-:Y:S01]  /*41e0*/  @P3 STG.E.U16 desc[UR36][R4.64+0x10], R6 ;  /* 0x0000100604003986 */ /* 0x0007e2000c101524 */
[----:B------:R-:W-:-:S13]  /*41f0*/  ISETP.GT.AND P3, PT, R3, 0x80, P5 ;  /* 0x000000800300780c */ /* 0x000fda0002f64270 */
[----:B---3--:R-:W-:Y:S05]  /*4200*/  @!P3 BRA `(.L_x_105) ;  /* 0x000000000004b947 */ /* 0x008fea0003800000 */
[----:B------:R3:W5:Y:S02]  /*4210*/  LDG.E.LTC128B.U16 R106, desc[UR36][R60.64+0x12] ;  /* 0x000012243c6a7981 */ /* 0x000764000c1e1520 */
.L_x_105:
[----:B------:R-:W-:Y:S05]  /*4220*/  BSYNC B1 ;  /* 0x0000000000017941 */ /* 0x000fea0003800000 */
.L_x_104:
[----:B-----5:R-:W-:Y:S01]  /*4230*/  IMAD.U32 R4, R106, 0x10000, RZ ;  /* 0x000100006a047824 */ /* 0x020fe200078e00ff */
[----:B------:R-:W-:Y:S01]  /*4240*/  BSSY B1, `(.L_x_106) ;  /* 0x000000c000017945 */ /* 0x000fe20003800000 */
[----:B------:R-:W-:Y:S02]  /*4250*/  @P3 IMAD.MOV.U32 R5, RZ, RZ, R21 ;  /* 0x000000ffff053224 */ /* 0x000fe400078e0015 */
[----:B------:R-:W-:-:S04]  /*4260*/  FMUL R4, R4, R89 ;  /* 0x0000005904047220 */ /* 0x000fc80000400000 */
[----:B------:R-:W-:-:S05]  /*4270*/  FFMA R4, R29, R88, R4 ;  /* 0x000000581d047223 */ /* 0x000fca0000000004 */
[----:B------:R-:W-:-:S04]  /*4280*/  F2FP.BF16.F32.PACK_AB R4, RZ, R4 ;  /* 0x00000004ff04723e */ /* 0x000fc800000010ff */
[----:B------:R-:W-:Y:S01]  /*4290*/  PRMT R6, R4, 0x7610, R6 ;  /* 0x0000761004067816 */ /* 0x000fe20000000006 */
[----:B------:R-:W-:-:S05]  /*42a0*/  @P3 IMAD.MOV.U32 R4, RZ, RZ, R20 ;  /* 0x000000ffff043224 */ /* 0x000fca00078e0014 */
[----:B------:R0:W-:Y:S01]  /*42b0*/  @P3 STG.E.U16 desc[UR36][R4.64+0x12], R6 ;  /* 0x0000120604003986 */ /* 0x0001e2000c101524 */
[----:B------:R-:W-:-:S04]  /*42c0*/  ISETP.NE.AND P3, PT, R108, RZ, PT ;  /* 0x000000ff6c00720c */ /* 0x000fc80003f65270 */
[----:B------:R-:W-:-:S13]  /*42d0*/  ISETP.GT.AND P3, PT, R3, 0x88, P3 ;  /* 0x000000880300780c */ /* 0x000fda0001f64270 */
[----:B0-----:R-:W-:Y:S05]  /*42e0*/  @!P3 BRA `(.L_x_107) ;  /* 0x000000000004b947 */ /* 0x001fea0003800000 */
[----:B------:R0:W5:Y:S02]  /*42f0*/  LDG.E.LTC128B.U16 R106, desc[UR36][R12.64+0x10] ;  /* 0x000010240c6a7981 */ /* 0x000164000c1e1520 */
.L_x_107:
[----:B------:R-:W-:Y:S05]  /*4300*/  BSYNC B1 ;  /* 0x0000000000017941 */ /* 0x000fea0003800000 */
.L_x_106:
        /* <DEDUP_REMOVED lines=9> */
.L_x_109:
[----:B------:R-:W-:Y:S05]  /*43a0*/  BSYNC B1 ;  /* 0x0000000000017941 */ /* 0x000fea0003800000 */
.L_x_108:
[----:B-----5:R-:W-:Y:S01]  /*43b0*/  IMAD.U32 R4, R106, 0x10000, RZ ;  /* 0x000100006a047824 */ /* 0x020fe200078e00ff */
[----:B------:R-:W-:Y:S01]  /*43c0*/  ISETP.NE.AND P5, PT, R92, RZ, PT ;  /* 0x000000ff5c00720c */ /* 0x000fe20003fa5270 */
        /* <DEDUP_REMOVED lines=8> */
[----:B------:R-:W-:-:S13]  /*4450*/  ISETP.GT.AND P3, PT, R3, 0x80, P5 ;  /* 0x000000800300780c */ /* 0x000fda0002f64270 */
[----:B0-----:R-:W-:Y:S05]  /*4460*/  @!P3 BRA `(.L_x_111) ;  /* 0x000000000004b947 */ /* 0x001fea0003800000 */
[----:B------:R0:W5:Y:S02]  /*4470*/  LDG.E.LTC128B.U16 R106, desc[UR36][R60.64+0x20] ;  /* 0x000020243c6a7981 */ /* 0x000164000c1e1520 */
.L_x_111:
[----:B------:R-:W-:Y:S05]  /*4480*/  BSYNC B1 ;  /* 0x0000000000017941 */ /* 0x000fea0003800000 */
.L_x_110:
[----:B-----5:R-:W-:Y:S01]  /*4490*/  IMAD.U32 R4, R106, 0x10000, RZ ;  /* 0x000100006a047824 */ /* 0x020fe200078e00ff */
[----:B------:R-:W-:Y:S01]  /*44a0*/  ISETP.NE.AND P5, PT, R93, RZ, PT ;  /* 0x000000ff5d00720c */ /* 0x000fe20003fa5270 */
[----:B------:R-:W-:Y:S02]  /*44b0*/  BSSY B1, `(.L_x_112) ;  /* 0x000000b000017945 */ /* 0x000fe40003800000 */
[----:B------:R-:W-:Y:S01]  /*44c0*/  FMUL R5, R4, R89 ;  /* 0x0000005904057220 */ /* 0x000fe20000400000 */
[----:B------:R-:W-:-:S03]  /*44d0*/  @P3 IMAD.MOV.U32 R4, RZ, RZ, R20 ;  /* 0x000000ffff043224 */ /* 0x000fc600078e0014 */
        /* <DEDUP_REMOVED lines=8> */
.L_x_113:
[----:B------:R-:W-:Y:S05]  /*4560*/  BSYNC B1 ;  /* 0x0000000000017941 */ /* 0x000fea0003800000 */
.L_x_112:
        /* <DEDUP_REMOVED lines=13> */
.L_x_115:
[----:B------:R-:W-:Y:S05]  /*4640*/  BSYNC B1 ;  /* 0x0000000000017941 */ /* 0x000fea0003800000 */
.L_x_114:
[----:B-----5:R-:W-:Y:S01]  /*4650*/  IMAD.U32 R4, R106, 0x10000, RZ ;  /* 0x000100006a047824 */ /* 0x020fe200078e00ff */
[----:B------:R-:W-:Y:S03]  /*4660*/  BSSY B1, `(.L_x_116) ;  /* 0x000000b000017945 */ /* 0x000fe60003800000 */
        /* <DEDUP_REMOVED lines=10> */
.L_x_117:
[----:B------:R-:W-:Y:S05]  /*4710*/  BSYNC B1 ;  /* 0x0000000000017941 */ /* 0x000fea0003800000 */
.L_x_116:
        /* <DEDUP_REMOVED lines=13> */
.L_x_119:
[----:B------:R-:W-:Y:S05]  /*47f0*/  BSYNC B1 ;  /* 0x0000000000017941 */ /* 0x000fea0003800000 */
.L_x_118:
        /* <DEDUP_REMOVED lines=13> */
.L_x_121:
[----:B------:R-:W-:Y:S05]  /*48d0*/  BSYNC B1 ;  /* 0x0000000000017941 */ /* 0x000fea0003800000 */
.L_x_120:
        /* <DEDUP_REMOVED lines=13> */
.L_x_123:
[----:B------:R-:W-:Y:S05]  /*49b0*/  BSYNC B1 ;  /* 0x0000000000017941 */ /* 0x000fea0003800000 */
.L_x_122:
        /* <DEDUP_REMOVED lines=12> */
.L_x_125:
[----:B------:R-:W-:Y:S05]  /*4a80*/  BSYNC B1 ;  /* 0x0000000000017941 */ /* 0x000fea0003800000 */
.L_x_124:
        /* <DEDUP_REMOVED lines=13> */
.L_x_127:
[----:B------:R-:W-:Y:S05]  /*4b60*/  BSYNC B1 ;  /* 0x0000000000017941 */ /* 0x000fea0003800000 */
.L_x_126:
        /* <DEDUP_REMOVED lines=13> */
.L_x_129:
[----:B------:R-:W-:Y:S05]  /*4c40*/  BSYNC B1 ;  /* 0x0000000000017941 */ /* 0x000fea0003800000 */
.L_x_128:
        /* <DEDUP_REMOVED lines=13> */
.L_x_131:
[----:B------:R-:W-:Y:S05]  /*4d20*/  BSYNC B1 ;  /* 0x0000000000017941 */ /* 0x000fea0003800000 */
.L_x_130:
        /* <DEDUP_REMOVED lines=12> */
.L_x_133:
[----:B------:R-:W-:Y:S05]  /*4df0*/  BSYNC B1 ;  /* 0x0000000000017941 */ /* 0x000fea0003800000 */
.L_x_132:
        /* <DEDUP_REMOVED lines=13> */
.L_x_135:
[----:B------:R-:W-:Y:S05]  /*4ed0*/  BSYNC B1 ;  /* 0x0000000000017941 */ /* 0x000fea0003800000 */
.L_x_134:
        /* <DEDUP_REMOVED lines=12> */
.L_x_137:
[----:B------:R-:W-:Y:S05]  /*4fa0*/  BSYNC B1 ;  /* 0x0000000000017941 */ /* 0x000fea0003800000 */
.L_x_136:
        /* <DEDUP_REMOVED lines=12> */
.L_x_139:
[----:B------:R-:W-:Y:S05]  /*5070*/  BSYNC B1 ;  /* 0x0000000000017941 */ /* 0x000fea0003800000 */
.L_x_138:
        /* <DEDUP_REMOVED lines=12> */
.L_x_141:
[----:B------:R-:W-:Y:S05]  /*5140*/  BSYNC B1 ;  /* 0x0000000000017941 */ /* 0x000fea0003800000 */
.L_x_140:
        /* <DEDUP_REMOVED lines=12> */
.L_x_143:
[----:B------:R-:W-:Y:S05]  /*5210*/  BSYNC B1 ;  /* 0x0000000000017941 */ /* 0x000fea0003800000 */
.L_x_142:
        /* <DEDUP_REMOVED lines=12> */
.L_x_145:
[----:B------:R-:W-:Y:S05]  /*52e0*/  BSYNC B1 ;  /* 0x0000000000017941 */ /* 0x000fea0003800000 */
.L_x_144:
        /* <DEDUP_REMOVED lines=12> */
.L_x_147:
[----:B------:R-:W-:Y:S05]  /*53b0*/  BSYNC B1 ;  /* 0x0000000000017941 */ /* 0x000fea0003800000 */
.L_x_146:
[----:B0----5:R-:W-:Y:S01]  /*53c0*/  IMAD.U32 R4, R106, 0x10000, RZ ;  /* 0x000100006a047824 */ /* 0x021fe200078e00ff */
[----:B------:R-:W-:Y:S01]  /*53d0*/  ISETP.GT.AND P2, PT, R3, 0x88, P2 ;  /* 0x000000880300780c */ /* 0x000fe20001744270 */
        /* <DEDUP_REMOVED lines=8> */
[----:B------:R-:W-:Y:S05]  /*5460*/  @!P2 BRA `(.L_x_149) ;  /* 0x000000000004a947 */ /* 0x000fea0003800000 */
[----:B------:R0:W5:Y:S02]  /*5470*/  LDG.E.LTC128B.U16 R106, desc[UR36][R12.64+0x62] ;  /* 0x000062240c6a7981 */ /* 0x000164000c1e1520 */
.L_x_149:
[----:B------:R-:W-:Y:S05]  /*5480*/  BSYNC B1 ;  /* 0x0000000000017941 */ /* 0x000fea0003800000 */
.L_x_148:
[----:B0----5:R-:W-:Y:S01]  /*5490*/  IMAD.U32 R4, R106, 0x10000, RZ ;  /* 0x000100006a047824 */ /* 0x021fe200078e00ff */
        /* <DEDUP_REMOVED lines=11> */
.L_x_151:
[----:B------:R-:W-:Y:S05]  /*5550*/  BSYNC B1 ;  /* 0x0000000000017941 */ /* 0x000fea0003800000 */
.L_x_150:
        /* <DEDUP_REMOVED lines=12> */
.L_x_153:
[----:B------:R-:W-:Y:S05]  /*5620*/  BSYNC B1 ;  /* 0x0000000000017941 */ /* 0x000fea0003800000 */
.L_x_152:
[----:B0----5:R-:W-:Y:S01]  /*5630*/  IMAD.U32 R4, R106, 0x10000, RZ ;  /* 0x000100006a047824 */ /* 0x021fe200078e00ff */
[----:B------:R-:W-:Y:S01]  /*5640*/  ISETP.GT.AND P1, PT, R3, 0x88, P1 ;  /* 0x000000880300780c */ /* 0x000fe20000f24270 */
[----:B------:R-:W-:Y:S02]  /*5650*/  BSSY B1, `(.L_x_154) ;  /* 0x0000007000017945 */ /* 0x000fe40003800000 */
[----:B------:R-:W-:-:S04]  /*5660*/  FMUL R4, R4, R89 ;  /* 0x0000005904047220 */ /* 0x000fc80000400000 */
[----:B------:R-:W-:-:S05]  /*5670*/  FFMA R4, R53, R88, R4 ;  /* 0x0000005835047223 */ /* 0x000fca0000000004 */
[----:B------:R-:W-:-:S05]  /*5680*/  F2FP.BF16.F32.PACK_AB R4, RZ, R4 ;  /* 0x00000004ff04723e */ /* 0x000fca00000010ff */
[----:B------:R0:W-:Y:S01]  /*5690*/  @P2 STG.E.U16 desc[UR36][R20.64+0x72], R4 ;  /* 0x0000720414002986 */ /* 0x0001e2000c101524 */
[----:B------:R-:W-:Y:S05]  /*56a0*/  @!P1 BRA `(.L_x_155) ;  /* 0x0000000000049947 */ /* 0x000fea0003800000 */
[----:B------:R0:W5:Y:S02]  /*56b0*/  LDG.E.LTC128B.U16 R106, desc[UR36][R12.64+0x70] ;  /* 0x000070240c6a7981 */ /* 0x000164000c1e1520 */
.L_x_155:
[----:B------:R-:W-:Y:S05]  /*56c0*/  BSYNC B1 ;  /* 0x0000000000017941 */ /* 0x000fea0003800000 */
.L_x_154:
        /* <DEDUP_REMOVED lines=12> */
.L_x_157:
[----:B------:R-:W-:Y:S05]  /*5790*/  BSYNC B1 ;  /* 0x0000000000017941 */ /* 0x000fea0003800000 */
.L_x_156:
[----:B------:R-:W-:Y:S05]  /*57a0*/  @!P0 BRA `(.L_x_158) ;  /* 0x0000001400d48947 */ /* 0x000fea0003800000 */
[----:B-----5:R-:W-:-:S04]  /*57b0*/  IMAD.U32 R106, R106, 0x10000, RZ ;  /* 0x000100006a6a7824 */ /* 0x020fc800078e00ff */
[----:B------:R-:W-:-:S04]  /*57c0*/  FMUL R106, R106, R89 ;  /* 0x000000596a6a7220 */ /* 0x000fc80000400000 */
[----:B------:R-:W-:-:S05]  /*57d0*/  FFMA R106, R55, R88, R106 ;  /* 0x00000058376a7223 */ /* 0x000fca000000006a */
[----:B------:R-:W-:-:S05]  /*57e0*/  F2FP.BF16.F32.PACK_AB R106, RZ, R106 ;  /* 0x0000006aff6a723e */ /* 0x000fca00000010ff */
[----:B------:R0:W-:Y:S01]  /*57f0*/  STG.E.U16 desc[UR36][R10.64+0x72], R106 ;  /* 0x0000726a0a007986 */ /* 0x0001e2000c101524 */
[----:B------:R-:W-:Y:S05]  /*5800*/  BRA `(.L_x_158) ;  /* 0x0000001400bc7947 */ /* 0x000fea0003800000 */
.L_x_35:
[----:B------:R-:W-:Y:S01]  /*5810*/  ULDC.64 UR4, c[0x0][0x5c0] ;  /* 0x0001700000047ab9 */ /* 0x000fe20000000a00 */
[----:B------:R-:W-:Y:S01]  /*5820*/  ISETP.GT.AND P4, PT, R4, 0x1, PT ;  /* 0x000000010400780c */ /* 0x000fe20003f84270 */
[-C--:B------:R-:W-:Y:S01]  /*5830*/  FMUL R56, R56, R88.reuse ;  /* 0x0000005838387220 */ /* 0x080fe20000400000 */
[----:B------:R-:W-:Y:S01]  /*5840*/  LEA R12, P1, R104, UR4, 0x1 ;  /* 0x00000004680c7c11 */ /* 0x000fe2000f8208ff */
[-C--:B------:R-:W-:Y:S01]  /*5850*/  FMUL R57, R57, R88.reuse ;  /* 0x0000005839397220 */ /* 0x080fe20000400000 */
[C---:B------:R-:W-:Y:S01]  /*5860*/  IMAD.SHL.U32 R7, R10.reuse, 0x10, RZ ;  /* 0x000000100a077824 */ /* 0x040fe200078e00ff */
[----:B------:R-:W-:Y:S01]  /*5870*/  SHF.L.U64.HI R5, R10, 0x4, R11 ;  /* 0x000000040a057819 */ /* 0x000fe2000001020b */
[-C--:B------:R-:W-:Y:S01]  /*5880*/  FMUL R58, R58, R88.reuse ;  /* 0x000000583a3a7220 */ /* 0x080fe20000400000 */
[----:B------:R-:W-:Y:S01]  /*5890*/  LEA.HI.X R13, R104, UR5, R107, 0x1, P1 ;  /* 0x00000005680d7c11 */ /* 0x000fe200088f0c6b */
[-C--:B------:R-:W-:Y:S01]  /*58a0*/  FMUL R59, R59, R88.reuse ;  /* 0x000000583b3b7220 */ /* 0x080fe20000400000 */
[----:B------:R-:W-:Y:S01]  /*58b0*/  ISETP.GT.AND P1, PT, R3, RZ, P4 ;  /* 0x000000ff0300720c */ /* 0x000fe20002724270 */
[----:B------:R-:W-:Y:S01]  /*58c0*/  FMUL R60, R60, R88 ;  /* 0x000000583c3c7220 */ /* 0x000fe20000400000 */
[----:B------:R-:W-:Y:S01]  /*58d0*/  F2FP.BF16.F32.PACK_AB R56, RZ, R56 ;  /* 0x00000038ff38723e */ /* 0x000fe200000010ff */
[-C--:B------:R-:W-:Y:S01]  /*58e0*/  FMUL R61, R61, R88.reuse ;  /* 0x000000583d3d7220 */ /* 0x080fe20000400000 */
[----:B------:R-:W-:Y:S01]  /*58f0*/  F2FP.BF16.F32.PACK_AB R57, RZ, R57 ;  /* 0x00000039ff39723e */ /* 0x000fe200000010ff */
[----:B------:R-:W-:Y:S01]  /*5900*/  FMUL R62, R62, R88 ;  /* 0x000000583e3e7220 */ /* 0x000fe20000400000 */
[C---:B------:R-:W-:Y:S01]  /*5910*/  SHF.L.U64.HI R23, R10.reuse, 0x8, R11 ;  /* 0x000000080a177819 */ /* 0x040fe2000001020b */
[----:B------:R-:W-:Y:S01]  /*5920*/  @P0 STG.E.U16 desc[UR36][R12.64], R56 ;  /* 0x000000380c000986 */ /* 0x000fe2000c101524 */
[----:B------:R-:W-:Y:S01]  /*5930*/  PRMT R14, R57, 0x7610, R14 ;  /* 0x00007610390e7816 */ /* 0x000fe2000000000e */
[----:B------:R-:W-:Y:S01]  /*5940*/  IMAD.SHL.U32 R57, R10, 0x100, RZ ;  /* 0x000001000a397824 */ /* 0x000fe200078e00ff */
[----:B------:R-:W-:Y:S01]  /*5950*/  IADD3 R8, P0, R7, R12, RZ ;  /* 0x0000000c07087210 */ /* 0x000fe20007f1e0ff */
[----:B------:R-:W-:Y:S01]  /*5960*/  FMUL R63, R63, R88 ;  /* 0x000000583f3f7220 */ /* 0x000fe20000400000 */
[----:B------:R-:W-:Y:S01]  /*5970*/  ISETP.GT.AND P3, PT, R4, 0x8, PT ;  /* 0x000000080400780c */ /* 0x000fe20003f64270 */
[--C-:B------:R-:W-:Y:S01]  /*5980*/  @P1 IMAD.MOV.U32 R10, RZ, RZ, R12.reuse ;  /* 0x000000ffff0a1224 */ /* 0x100fe200078e000c */
[----:B------:R-:W-:Y:S01]  /*5990*/  ISETP.GT.AND P2, PT, R3, 0x8, P5 ;  /* 0x000000080300780c */ /* 0x000fe20002f44270 */
[--C-:B------:R-:W-:Y:S01]  /*59a0*/  @P1 IMAD.MOV.U32 R11, RZ, RZ, R13.reuse ;  /* 0x000000ffff0b1224 */ /* 0x100fe200078e000d */
[----:B------:R-:W-:Y:S01]  /*59b0*/  F2FP.BF16.F32.PACK_AB R58, RZ, R58 ;  /* 0x0000003aff3a723e */ /* 0x000fe200000010ff */
[----:B------:R-:W-:Y:S01]  /*59c0*/  IMAD.X R9, R5, 0x1, R13, P0 ;  /* 0x0000000105097824 */ /* 0x000fe200000e060d */
[----:B------:R-:W-:Y:S01]  /*59d0*/  F2FP.BF16.F32.PACK_AB R59, RZ, R59 ;  /* 0x0000003bff3b723e */ /* 0x000fe200000010ff */
[----:B------:R-:W-:Y:S01]  /*59e0*/  FMUL R64, R64, R88 ;  /* 0x0000005840407220 */ /* 0x000fe20000400000 */
[----:B------:R0:W-:Y:S01]  /*59f0*/  @P1 STG.E.U16 desc[UR36][R10.64+0x2], R14 ;  /* 0x0000020e0a001986 */ /* 0x0001e2000c101524 */
[----:B------:R-:W-:Y:S01]  /*5a00*/  IADD3 R6, P0, P1, R57, R12, R7 ;  /* 0x0000000c39067210 */ /* 0x000fe2000791e007 */
[----:B------:R-:W-:Y:S01]  /*5a10*/  FMUL R65, R65, R88 ;  /* 0x0000005841417220 */ /* 0x000fe20000400000 */
[----:B------:R-:W-:Y:S01]  /*5a20*/  F2FP.BF16.F32.PACK_AB R60, RZ, R60 ;  /* 0x0000003cff3c723e */ /* 0x000fe200000010ff */
[-C--:B------:R-:W-:Y:S01]  /*5a30*/  FMUL R66, R66, R88.reuse ;  /* 0x0000005842427220 */ /* 0x080fe20000400000 */
[----:B------:R-:W-:Y:S01]  /*5a40*/  IADD3.X R7, R23, R13, R5, P0, P1 ;  /* 0x0000000d17077210 */ /* 0x000fe200007e2405 */
[-C--:B------:R-:W-:Y:S01]  /*5a50*/  FMUL R67, R67, R88.reuse ;  /* 0x0000005843437220 */ /* 0x080fe20000400000 */
[C---:B------:R-:W-:Y:S01]  /*5a60*/  ISETP.GT.AND P0, PT, R3.reuse, RZ, P3 ;  /* 0x000000ff0300720c */ /* 0x040fe20001f04270 */
[----:B------:R-:W-:Y:S01]  /*5a70*/  @P2 STG.E.U16 desc[UR36][R8.64], R58 ;  /* 0x0000003a08002986 */ /* 0x000fe2000c101524 */
[----:B------:R-:W-:Y:S01]  /*5a80*/  ISETP.GT.AND P1, PT, R3, 0x8, P4 ;  /* 0x000000080300780c */ /* 0x000fe20002724270 */
[-C--:B------:R-:W-:Y:S01]  /*5a90*/  FMUL R68, R68, R88.reuse ;  /* 0x0000005844447220 */ /* 0x080fe20000400000 */
[----:B------:R-:W-:Y:S01]  /*5aa0*/  ISETP.GT.AND P2, PT, R4, 0x9, PT ;  /* 0x000000090400780c */ /* 0x000fe20003f44270 */
[-C--:B------:R-:W-:Y:S01]  /*5ab0*/  FMUL R69, R69, R88.reuse ;  /* 0x0000005845457220 */ /* 0x080fe20000400000 */
[----:B------:R-:W-:Y:S01]  /*5ac0*/  F2FP.BF16.F32.PACK_AB R61, RZ, R61 ;  /* 0x0000003dff3d723e */ /* 0x000fe200000010ff */
[----:B------:R-:W-:Y:S01]  /*5ad0*/  FMUL R70, R70, R88 ;  /* 0x0000005846467220 */ /* 0x000fe20000400000 */
[----:B------:R-:W-:Y:S01]  /*5ae0*/  F2FP.BF16.F32.PACK_AB R62, RZ, R62 ;  /* 0x0000003eff3e723e */ /* 0x000fe200000010ff */
[-C--:B------:R-:W-:Y:S01]  /*5af0*/  FMUL R71, R71, R88.reuse ;  /* 0x0000005847477220 */ /* 0x080fe20000400000 */
[----:B------:R-:W-:Y:S01]  /*5b00*/  F2FP.BF16.F32.PACK_AB R63, RZ, R63 ;  /* 0x0000003fff3f723e */ /* 0x000fe200000010ff */
[----:B------:R-:W-:Y:S01]  /*5b10*/  FMUL R72, R72, R88 ;  /* 0x0000005848487220 */ /* 0x000fe20000400000 */
[----:B------:R-:W-:Y:S01]  /*5b20*/  F2FP.BF16.F32.PACK_AB R64, RZ, R64 ;  /* 0x00000040ff40723e */ /* 0x000fe200000010ff */
[--C-:B0-----:R-:W-:Y:S01]  /*5b30*/  @P0 IMAD.MOV.U32 R10, RZ, RZ, R12.reuse ;  /* 0x000000ffff0a0224 */ /* 0x101fe200078e000c */
[----:B------:R-:W-:Y:S01]  /*5b40*/  F2FP.BF16.F32.PACK_AB R65, RZ, R65 ;  /* 0x00000041ff41723e */ /* 0x000fe200000010ff */
[--C-:B------:R-:W-:Y:S01]  /*5b50*/  @P0 IMAD.MOV.U32 R11, RZ, RZ, R13.reuse ;  /* 0x000000ffff0b0224 */ /* 0x100fe200078e000d */
[----:B------:R-:W-:Y:S01]  /*5b60*/  @P1 STG.E.U16 desc[UR36][R8.64+0x2], R59 ;  /* 0x0000023b08001986 */ /* 0x000fe2000c101524 */
[----:B------:R-:W-:Y:S01]  /*5b70*/  ISETP.GT.AND P1, PT, R4, 0x11, PT ;  /* 0x000000110400780c */ /* 0x000fe20003f24270 */
[----:B------:R-:W-:Y:S01]  /*5b80*/  FMUL R73, R73, R88 ;  /* 0x0000005849497220 */ /* 0x000fe20000400000 */
[----:B------:R-:W-:Y:S01]  /*5b90*/  F2FP.BF16.F32.PACK_AB R66, RZ, R66 ;  /* 0x00000042ff42723e */ /* 0x000fe200000010ff */
[----:B------:R0:W-:Y:S01]  /*5ba0*/  @P0 STG.E.U16 desc[UR36][R10.64+0x10], R60 ;  /* 0x0000103c0a000986 */ /* 0x0001e2000c101524 */
[----:B------:R-:W-:Y:S01]  /*5bb0*/  ISETP.GT.AND P0, PT, R3, RZ, P2 ;  /* 0x000000ff0300720c */ /* 0x000fe20001704270 */
        /* <DEDUP_REMOVED lines=15> */
[----:B------:R-:W-:Y:S01]  /*5cb0*/  F2FP.BF16.F32.PACK_AB R74, RZ, R74 ;  /* 0x0000004aff4a723e */ /* 0x000fe200000010ff */
[-C--:B------:R-:W-:Y:S01]  /*5cc0*/  FMUL R80, R80, R88.reuse ;  /* 0x0000005850507220 */ /* 0x080fe20000400000 */
[----:B------:R-:W-:Y:S01]  /*5cd0*/  F2FP.BF16.F32.PACK_AB R75, RZ, R75 ;  /* 0x0000004bff4b723e */ /* 0x000fe200000010ff */
[-C--:B------:R-:W-:Y:S01]  /*5ce0*/  FMUL R81, R81, R88.reuse ;  /* 0x0000005851517220 */ /* 0x080fe20000400000 */
[----:B------:R0:W-:Y:S01]  /*5cf0*/  @P0 STG.E.U16 desc[UR36][R10.64+0x12], R61 ;  /* 0x0000123d0a000986 */ /* 0x0001e2000c101524 */
[----:B------:R-:W-:Y:S01]  /*5d00*/  ISETP.GT.AND P0, PT, R3, 0x8, P3 ;  /* 0x000000080300780c */ /* 0x000fe20001f04270 */
[----:B------:R-:W-:Y:S01]  /*5d10*/  FMUL R82, R82, R88 ;  /* 0x0000005852527220 */ /* 0x000fe20000400000 */
[----:B------:R-:W-:Y:S01]  /*5d20*/  F2FP.BF16.F32.PACK_AB R76, RZ, R76 ;  /* 0x0000004cff4c723e */ /* 0x000fe200000010ff */
        /* <DEDUP_REMOVED lines=10> */
[----:B------:R-:W-:Y:S01]  /*5dd0*/  @P0 STG.E.U16 desc[UR36][R8.64+0x10], R62 ;  /* 0x0000103e08000986 */ /* 0x000fe2000c101524 */
[----:B------:R-:W-:Y:S01]  /*5de0*/  ISETP.GT.AND P0, PT, R3, 0x8, P2 ;  /* 0x000000080300780c */ /* 0x000fe20001704270 */
[-C--:B------:R-:W-:Y:S01]  /*5df0*/  FMUL R24, R24, R88.reuse ;  /* 0x0000005818187220 */ /* 0x080fe20000400000 */
[C---:B------:R-:W-:Y:S01]  /*5e00*/  ISETP.GT.AND P2, PT, R4.reuse, 0x10, PT ;  /* 0x000000100400780c */ /* 0x040fe20003f44270 */
        /* <DEDUP_REMOVED lines=32> */
[----:B------:R-:W-:Y:S01]  /*6010*/  ISETP.GT.AND P0, PT, R3, RZ, P1 ;  /* 0x000000ff0300720c */ /* 0x000fe20000f04270 */
        /* <DEDUP_REMOVED lines=10> */
[----:B------:R-:W-:Y:S01]  /*60c0*/  FMUL R43, R43, R88 ;  /* 0x000000582b2b7220 */ /* 0x000fe20000400000 */
[----:B------:R-:W-:Y:S01]  /*60d0*/  F2FP.BF16.F32.PACK_AB R35, RZ, R35 ;  /* 0x00000023ff23723e */ /* 0x000fe200000010ff */
[----:B0-----:R-:W-:Y:S01]  /*60e0*/  @P0 IMAD.MOV.U32 R10, RZ, RZ, R12 ;  /* 0x000000ffff0a0224 */ /* 0x001fe200078e000c */
[----:B------:R-:W-:Y:S01]  /*60f0*/  F2FP.BF16.F32.PACK_AB R36, RZ, R36 ;  /* 0x00000024ff24723e */ /* 0x000fe200000010ff */
[----:B------:R-:W-:Y:S01]  /*6100*/  @P0 IMAD.MOV.U32 R11, RZ, RZ, R13 ;  /* 0x000000ffff0b0224 */ /* 0x000fe200078e000d */
[----:B------:R-:W-:Y:S01]  /*6110*/  F2FP.BF16.F32.PACK_AB R37, RZ, R37 ;  /* 0x00000025ff25723e */ /* 0x000fe200000010ff */
[----:B------:R-:W-:Y:S01]  /*6120*/  FMUL R44, R44, R88 ;  /* 0x000000582c2c7220 */ /* 0x000fe20000400000 */
[----:B------:R-:W-:Y:S01]  /*6130*/  F2FP.BF16.F32.PACK_AB R38, RZ, R38 ;  /* 0x00000026ff26723e */ /* 0x000fe200000010ff */
[-C--:B------:R-:W-:Y:S01]  /*6140*/  FMUL R45, R45, R88.reuse ;  /* 0x000000582d2d7220 */ /* 0x080fe20000400000 */
[----:B------:R0:W-:Y:S01]  /*6150*/  @P0 STG.E.U16 desc[UR36][R10.64+0x22], R65 ;  /* 0x000022410a000986 */ /* 0x0001e2000c101524 */
        /* <DEDUP_REMOVED lines=13> */
[----:B------:R-:W-:Y:S01]  /*6230*/  @P0 STG.E.U16 desc[UR36][R8.64+0x20], R66 ;  /* 0x0000204208000986 */ /* 0x000fe2000c101524 */
[----:B------:R-:W-:Y:S01]  /*6240*/  ISETP.GT.AND P0, PT, R3, 0x8, P1 ;  /* 0x000000080300780c */ /* 0x000fe20000f04270 */
[-C--:B------:R-:W-:Y:S01]  /*6250*/  FMUL R52, R52, R88.reuse ;  /* 0x0000005834347220 */ /* 0x080fe20000400000 */
[----:B------:R-:W-:Y:S01]  /*6260*/  ISETP.GT.AND P1, PT, R4, 0x19, PT ;  /* 0x000000190400780c */ /* 0x000fe20003f24270 */
[----:B------:R-:W-:Y:S01]  /*6270*/  FMUL R53, R53, R88 ;  /* 0x0000005835357220 */ /* 0x000fe20000400000 */
[----:B------:R-:W-:Y:S01]  /*6280*/  F2FP.BF16.F32.PACK_AB R44, RZ, R44 ;  /* 0x0000002cff2c723e */ /* 0x000fe200000010ff */
[-C--:B------:R-:W-:Y:S01]  /*6290*/  FMUL R54, R54, R88.reuse ;  /* 0x0000005836367220 */ /* 0x080fe20000400000 */
[----:B------:R-:W-:Y:S01]  /*62a0*/  F2FP.BF16.F32.PACK_AB R45, RZ, R45 ;  /* 0x0000002dff2d723e */ /* 0x000fe200000010ff */
[----:B------:R-:W-:Y:S01]  /*62b0*/  FMUL R55, R55, R88 ;  /* 0x0000005837377220 */ /* 0x000fe20000400000 */
[----:B------:R-:W-:-:S02]  /*62c0*/  F2FP.BF16.F32.PACK_AB R46, RZ, R46 ;  /* 0x0000002eff2e723e */ /* 0x000fc400000010ff */
[----:B------:R-:W-:Y:S02]  /*62d0*/  F2FP.BF16.F32.PACK_AB R47, RZ, R47 ;  /* 0x0000002fff2f723e */ /* 0x000fe400000010ff */
[----:B------:R-:W-:Y:S01]  /*62e0*/  F2FP.BF16.F32.PACK_AB R48, RZ, R48 ;  /* 0x00000030ff30723e */ /* 0x000fe200000010ff */
[----:B------:R-:W-:Y:S01]  /*62f0*/  @P0 STG.E.U16 desc[UR36][R8.64+0x22], R67 ;  /* 0x0000224308000986 */ /* 0x000fe2000c101524 */
[----:B------:R-:W-:Y:S02]  /*6300*/  ISETP.GT.AND P0, PT, R3, RZ, P2 ;  /* 0x000000ff0300720c */ /* 0x000fe40001704270 */
[----:B------:R-:W-:Y:S02]  /*6310*/  F2FP.BF16.F32.PACK_AB R49, RZ, R49 ;  /* 0x00000031ff31723e */ /* 0x000fe400000010ff */
[----:B------:R-:W-:Y:S02]  /*6320*/  F2FP.BF16.F32.PACK_AB R50, RZ, R50 ;  /* 0x00000032ff32723e */ /* 0x000fe400000010ff */
[----:B------:R-:W-:-:S02]  /*6330*/  F2FP.BF16.F32.PACK_AB R51, RZ, R51 ;  /* 0x00000033ff33723e */ /* 0x000fc400000010ff */
[----:B------:R-:W-:Y:S02]  /*6340*/  F2FP.BF16.F32.PACK_AB R52, RZ, R52 ;  /* 0x00000034ff34723e */ /* 0x000fe400000010ff */
[----:B------:R-:W-:Y:S02]  /*6350*/  F2FP.BF16.F32.PACK_AB R53, RZ, R53 ;  /* 0x00000035ff35723e */ /* 0x000fe400000010ff */
[----:B------:R-:W-:Y:S01]  /*6360*/  F2FP.BF16.F32.PACK_AB R54, RZ, R54 ;  /* 0x00000036ff36723e */ /* 0x000fe200000010ff */
[----:B0-----:R-:W-:Y:S01]  /*6370*/  @P0 IMAD.MOV.U32 R10, RZ, RZ, R12 ;  /* 0x000000ffff0a0224 */ /* 0x001fe200078e000c */
[----:B------:R-:W-:Y:S01]  /*6380*/  F2FP.BF16.F32.PACK_AB R55, RZ, R55 ;  /* 0x00000037ff37723e */ /* 0x000fe200000010ff */
[----:B------:R-:W-:-:S05]  /*6390*/  @P0 IMAD.MOV.U32 R11, RZ, RZ, R13 ;  /* 0x000000ffff0b0224 */ /* 0x000fca00078e000d */
[----:B------:R0:W-:Y:S01]  /*63a0*/  @P0 STG.E.U16 desc[UR36][R10.64+0x30], R68 ;  /* 0x000030440a000986 */ /* 0x0001e2000c101524 */
[----:B------:R-:W-:-:S13]  /*63b0*/  ISETP.GT.AND P0, PT, R3, RZ, P1 ;  /* 0x000000ff0300720c */ /* 0x000fda0000f04270 */
[----:B0-----:R-:W-:Y:S02]  /*63c0*/  @P0 IMAD.MOV.U32 R10, RZ, RZ, R12 ;  /* 0x000000ffff0a0224 */ /* 0x001fe400078e000c */
[----:B------:R-:W-:-:S05]  /*63d0*/  @P0 IMAD.MOV.U32 R11, RZ, RZ, R13 ;  /* 0x000000ffff0b0224 */ /* 0x000fca00078e000d */
[----:B------:R0:W-:Y:S01]  /*63e0*/  @P0 STG.E.U16 desc[UR36][R10.64+0x32], R69 ;  /* 0x000032450a000986 */ /* 0x0001e2000c101524 */
[----:B------:R-:W-:Y:S02]  /*63f0*/  ISETP.GT.AND P0, PT, R3, 0x8, P2 ;  /* 0x000000080300780c */ /* 0x000fe40001704270 */
[----:B------:R-:W-:-:S11]  /*6400*/  ISETP.GT.AND P2, PT, R4, 0x20, PT ;  /* 0x000000200400780c */ /* 0x000fd60003f44270 */
[----:B------:R-:W-:Y:S01]  /*6410*/  @P0 STG.E.U16 desc[UR36][R8.64+0x30], R70 ;  /* 0x0000304608000986 */ /* 0x000fe2000c101524 */
[----:B------:R-:W-:Y:S02]  /*6420*/  ISETP.GT.AND P0, PT, R3, 0x8, P1 ;  /* 0x000000080300780c */ /* 0x000fe40000f04270 */
[----:B------:R-:W-:-:S11]  /*6430*/  ISETP.GT.AND P1, PT, R4, 0x21, PT ;  /* 0x000000210400780c */ /* 0x000fd60003f24270 */
[----:B------:R-:W-:Y:S01]  /*6440*/  @P0 STG.E.U16 desc[UR36][R8.64+0x32], R71 ;  /* 0x0000324708000986 */ /* 0x000fe2000c101524 */
[----:B------:R-:W-:-:S13]  /*6450*/  ISETP.GT.AND P0, PT, R3, RZ, P2 ;  /* 0x000000ff0300720c */ /* 0x000fda0001704270 */
[----:B0-----:R-:W-:Y:S02]  /*6460*/  @P0 IMAD.MOV.U32 R10, RZ, RZ, R12 ;  /* 0x000000ffff0a0224 */ /* 0x001fe400078e000c */
        /* <DEDUP_REMOVED lines=20> */
[----:B------:R-:W-:-:S13]  /*65b0*/  ISETP.GT.AND P0, PT, R3, 0x8, P1 ;  /* 0x000000080300780c */ /* 0x000fda0000f04270 */
[----:B------:R-:W-:Y:S01]  /*65c0*/  @P0 STG.E.U16 desc[UR36][R8.64+0x50], R78 ;  /* 0x0000504e08000986 */ /* 0x000fe2000c101524 */
[----:B------:R-:W-:-:S13]  /*65d0*/  ISETP.GT.AND P0, PT, R3, 0x8, P4 ;  /* 0x000000080300780c */ /* 0x000fda0002704270 */
[----:B------:R-:W-:Y:S01]  /*65e0*/  @P0 STG.E.U16 desc[UR36][R8.64+0x52], R79 ;  /* 0x0000524f08000986 */ /* 0x000fe2000c101524 */
[----:B------:R-:W-:-:S04]  /*65f0*/  ISETP.GT.AND P0, PT, R4, 0x30, PT ;  /* 0x000000300400780c */ /* 0x000fc80003f04270 */
        /* <DEDUP_REMOVED lines=12> */
[----:B------:R-:W-:-:S05]  /*66c0*/  IADD3 R14, P1, R57, R8, RZ ;  /* 0x00000008390e7210 */ /* 0x000fca0007f3e0ff */
[----:B------:R-:W-:Y:S01]  /*66d0*/  IMAD.X R15, R23, 0x1, R9, P1 ;  /* 0x00000001170f7824 */ /* 0x000fe200008e0609 */
[----:B------:R-:W-:-:S13]  /*66e0*/  ISETP.GT.AND P1, PT, R3, RZ, P2 ;  /* 0x000000ff0300720c */ /* 0x000fda0001724270 */
[----:B------:R-:W-:Y:S01]  /*66f0*/  @P1 STG.E.U16 desc[UR36][R12.64+0x70], R84 ;  /* 0x000070540c001986 */ /* 0x000fe2000c101524 */
[----:B------:R-:W-:-:S05]  /*6700*/  IADD3 R20, P1, R57, R8, RZ ;  /* 0x0000000839147210 */ /* 0x000fca0007f3e0ff */
[----:B------:R-:W-:Y:S01]  /*6710*/  IMAD.X R21, R23, 0x1, R9, P1 ;  /* 0x0000000117157824 */ /* 0x000fe200008e0609 */
[----:B0-----:R-:W-:-:S05]  /*6720*/  IADD3 R10, P1, R57, R12, RZ ;  /* 0x0000000c390a7210 */ /* 0x001fca0007f3e0ff */
[----:B------:R-:W-:Y:S01]  /*6730*/  IMAD.X R11, R23, 0x1, R13, P1 ;  /* 0x00000001170b7824 */ /* 0x000fe200008e060d */
[----:B------:R-:W-:-:S04]  /*6740*/  ISETP.GT.AND P1, PT, R4, 0x39, PT ;  /* 0x000000390400780c */ /* 0x000fc80003f24270 */
[----:B------:R-:W-:-:S13]  /*6750*/  ISETP.GT.AND P6, PT, R3, RZ, P1 ;  /* 0x000000ff0300720c */ /* 0x000fda0000fc4270 */
[----:B------:R-:W-:Y:S01]  /*6760*/  @P6 STG.E.U16 desc[UR36][R12.64+0x72], R85 ;  /* 0x000072550c006986 */ /* 0x000fe2000c101524 */
[----:B------:R-:W-:-:S13]  /*6770*/  ISETP.GT.AND P6, PT, R3, 0x8, P2 ;  /* 0x000000080300780c */ /* 0x000fda00017c4270 */
[----:B------:R-:W-:Y:S01]  /*6780*/  @P6 STG.E.U16 desc[UR36][R8.64+0x70], R86 ;  /* 0x0000705608006986 */ /* 0x000fe2000c101524 */
[----:B------:R-:W-:-:S13]  /*6790*/  ISETP.GT.AND P6, PT, R3, 0x8, P1 ;  /* 0x000000080300780c */ /* 0x000fda0000fc4270 */
[----:B------:R0:W-:Y:S01]  /*67a0*/  @P6 STG.E.U16 desc[UR36][R8.64+0x72], R87 ;  /* 0x0000725708006986 */ /* 0x0001e2000c101524 */
[C---:B------:R-:W-:Y:S02]  /*67b0*/  ISETP.GT.AND P6, PT, R3.reuse, 0x80, P5 ;  /* 0x000000800300780c */ /* 0x040fe40002fc4270 */
[----:B------:R-:W-:-:S11]  /*67c0*/  ISETP.GT.AND P5, PT, R3, 0x88, P5 ;  /* 0x000000880300780c */ /* 0x000fd60002fa4270 */
[----:B------:R-:W-:Y:S01]  /*67d0*/  @P6 STG.E.U16 desc[UR36][R10.64], R24 ;  /* 0x000000180a006986 */ /* 0x000fe2000c101524 */
[----:B------:R-:W-:-:S04]  /*67e0*/  ISETP.GT.AND P6, PT, R4, 0x1, PT ;  /* 0x000000010400780c */ /* 0x000fc80003fc4270 */
[----:B------:R-:W-:-:S13]  /*67f0*/  ISETP.GT.AND P6, PT, R3, 0x80, P6 ;  /* 0x000000800300780c */ /* 0x000fda00037c4270 */
[----:B0-----:R-:W-:Y:S02]  /*6800*/  @P6 IMAD.MOV.U32 R8, RZ, RZ, R10 ;  /* 0x000000ffff086224 */ /* 0x001fe400078e000a */
[----:B------:R-:W-:-:S05]  /*6810*/  @P6 IMAD.MOV.U32 R9, RZ, RZ, R11 ;  /* 0x000000ffff096224 */ /* 0x000fca00078e000b */
[----:B------:R0:W-:Y:S01]  /*6820*/  @P6 STG.E.U16 desc[UR36][R8.64+0x2], R25 ;  /* 0x0000021908006986 */ /* 0x0001e2000c101524 */
[----:B------:R-:W-:-:S03]  /*6830*/  ISETP.GT.AND P6, PT, R4, 0x1, PT ;  /* 0x000000010400780c */ /* 0x000fc60003fc4270 */
[----:B------:R-:W-:Y:S01]  /*6840*/  @P5 STG.E.U16 desc[UR36][R14.64], R26 ;  /* 0x0000001a0e005986 */ /* 0x000fe2000c101524 */
[----:B------:R-:W-:Y:S02]  /*6850*/  ISETP.GT.AND P5, PT, R3, 0x88, P6 ;  /* 0x000000880300780c */ /* 0x000fe400037a4270 */
[----:B------:R-:W-:-:S11]  /*6860*/  ISETP.GT.AND P6, PT, R4, 0x8, PT ;  /* 0x000000080400780c */ /* 0x000fd60003fc4270 */
[----:B------:R-:W-:Y:S01]  /*6870*/  @P5 STG.E.U16 desc[UR36][R20.64+0x2], R27 ;  /* 0x0000021b14005986 */ /* 0x000fe2000c101524 */
[----:B------:R-:W-:Y:S02]  /*6880*/  ISETP.GT.AND P5, PT, R3, 0x80, P6 ;  /* 0x000000800300780c */ /* 0x000fe400037a4270 */
[----:B------:R-:W-:-:S11]  /*6890*/  ISETP.GT.AND P6, PT, R4, 0x9, PT ;  /* 0x000000090400780c */ /* 0x000fd60003fc4270 */
[----:B0-----:R-:W-:Y:S02]  /*68a0*/  @P5 IMAD.MOV.U32 R8, RZ, RZ, R10 ;  /* 0x000000ffff085224 */ /* 0x001fe400078e000a */
[----:B------:R-:W-:-:S05]  /*68b0*/  @P5 IMAD.MOV.U32 R9, RZ, RZ, R11 ;  /* 0x000000ffff095224 */ /* 0x000fca00078e000b */
[----:B------:R0:W-:Y:S01]  /*68c0*/  @P5 STG.E.U16 desc[UR36][R8.64+0x10], R28 ;  /* 0x0000101c08005986 */ /* 0x0001e2000c101524 */
[----:B------:R-:W-:-:S13]  /*68d0*/  ISETP.GT.AND P5, PT, R3, 0x80, P6 ;  /* 0x000000800300780c */ /* 0x000fda00037a4270 */
[----:B0-----:R-:W-:Y:S02]  /*68e0*/  @P5 IMAD.MOV.U32 R8, RZ, RZ, R10 ;  /* 0x000000ffff085224 */ /* 0x001fe400078e000a */
[----:B------:R-:W-:-:S05]  /*68f0*/  @P5 IMAD.MOV.U32 R9, RZ, RZ, R11 ;  /* 0x000000ffff095224 */ /* 0x000fca00078e000b */
[----:B------:R0:W-:Y:S01]  /*6900*/  @P5 STG.E.U16 desc[UR36][R8.64+0x12], R29 ;  /* 0x0000121d08005986 */ /* 0x0001e2000c101524 */
[----:B------:R-:W-:-:S04]  /*6910*/  ISETP.GT.AND P5, PT, R4, 0x8, PT ;  /* 0x000000080400780c */ /* 0x000fc80003fa4270 */
[----:B------:R-:W-:-:S13]  /*6920*/  ISETP.GT.AND P5, PT, R3, 0x88, P5 ;  /* 0x000000880300780c */ /* 0x000fda0002fa4270 */
        /* <DEDUP_REMOVED lines=42> */
[----:B------:R-:W-:Y:S01]  /*6bd0*/  @P5 STG.E.U16 desc[UR36][R8.64+0x42], R41 ;  /* 0x0000422908005986 */ /* 0x000fe2000c101524 */
[----:B------:R-:W-:-:S04]  /*6be0*/  ISETP.GT.AND P5, PT, R4, 0x20, PT ;  /* 0x000000200400780c */ /* 0x000fc80003fa4270 */
[----:B------:R-:W-:-:S13]  /*6bf0*/  ISETP.GT.AND P5, PT, R3, 0x88, P5 ;  /* 0x000000880300780c */ /* 0x000fda0002fa4270 */
[----:B------:R-:W-:Y:S01]  /*6c00*/  @P5 STG.E.U16 desc[UR36][R6.64+0x40], R42 ;  /* 0x0000402a06005986 */ /* 0x000fe2000c101524 */
[----:B------:R-:W-:Y:S02]  /*6c10*/  ISETP.GT.AND P5, PT, R3, 0x88, P6 ;  /* 0x000000880300780c */ /* 0x000fe400037a4270 */
[----:B------:R-:W-:-:S11]  /*6c20*/  ISETP.GT.AND P6, PT, R4, 0x28, PT ;  /* 0x000000280400780c */ /* 0x000fd60003fc4270 */
[----:B------:R-:W-:Y:S01]  /*6c30*/  @P5 STG.E.U16 desc[UR36][R6.64+0x42], R43 ;  /* 0x0000422b06005986 */ /* 0x000fe2000c101524 */
[----:B------:R-:W-:-:S13]  /*6c40*/  ISETP.GT.AND P5, PT, R3, 0x80, P6 ;  /* 0x000000800300780c */ /* 0x000fda00037a4270 */
[----:B------:R-:W-:Y:S02]  /*6c50*/  @P5 IMAD.MOV.U32 R4, RZ, RZ, R10 ;  /* 0x000000ffff045224 */ /* 0x000fe400078e000a */
[----:B------:R-:W-:-:S05]  /*6c60*/  @P5 IMAD.MOV.U32 R5, RZ, RZ, R11 ;  /* 0x000000ffff055224 */ /* 0x000fca00078e000b */
[----:B------:R0:W-:Y:S01]  /*6c70*/  @P5 STG.E.U16 desc[UR36][R4.64+0x50], R44 ;  /* 0x0000502c04005986 */ /* 0x0001e2000c101524 */
[C---:B------:R-:W-:Y:S02]  /*6c80*/  ISETP.GT.AND P5, PT, R3.reuse, 0x80, P4 ;  /* 0x000000800300780c */ /* 0x040fe400027a4270 */
[----:B------:R-:W-:-:S11]  /*6c90*/  ISETP.GT.AND P4, PT, R3, 0x88, P4 ;  /* 0x000000880300780c */ /* 0x000fd60002784270 */
[----:B0-----:R-:W-:Y:S02]  /*6ca0*/  @P5 IMAD.MOV.U32 R4, RZ, RZ, R10 ;  /* 0x000000ffff045224 */ /* 0x001fe400078e000a */
[----:B------:R-:W-:-:S05]  /*6cb0*/  @P5 IMAD.MOV.U32 R5, RZ, RZ, R11 ;  /* 0x000000ffff055224 */ /* 0x000fca00078e000b */
[----:B------:R0:W-:Y:S01]  /*6cc0*/  @P5 STG.E.U16 desc[UR36][R4.64+0x52], R45 ;  /* 0x0000522d04005986 */ /* 0x0001e2000c101524 */
[----:B------:R-:W-:-:S13]  /*6cd0*/  ISETP.GT.AND P5, PT, R3, 0x88, P6 ;  /* 0x000000880300780c */ /* 0x000fda00037a4270 */
[----:B0-----:R-:W-:Y:S02]  /*6ce0*/  @P5 IMAD.MOV.U32 R4, RZ, RZ, R6 ;  /* 0x000000ffff045224 */ /* 0x001fe400078e0006 */
[----:B------:R-:W-:-:S05]  /*6cf0*/  @P5 IMAD.MOV.U32 R5, RZ, RZ, R7 ;  /* 0x000000ffff055224 */ /* 0x000fca00078e0007 */
[----:B------:R0:W-:Y:S02]  /*6d00*/  @P5 STG.E.U16 desc[UR36][R4.64+0x50], R46 ;  /* 0x0000502e04005986 */ /* 0x0001e4000c101524 */
[----:B0-----:R-:W-:Y:S02]  /*6d10*/  @P4 IMAD.MOV.U32 R4, RZ, RZ, R6 ;  /* 0x000000ffff044224 */ /* 0x001fe400078e0006 */
[----:B------:R-:W-:-:S05]  /*6d20*/  @P4 IMAD.MOV.U32 R5, RZ, RZ, R7 ;  /* 0x000000ffff054224 */ /* 0x000fca00078e0007 */
[----:B------:R0:W-:Y:S01]  /*6d30*/  @P4 STG.E.U16 desc[UR36][R4.64+0x52], R47 ;  /* 0x0000522f04004986 */ /* 0x0001e2000c101524 */
[C---:B------:R-:W-:Y:S02]  /*6d40*/  ISETP.GT.AND P4, PT, R3.reuse, 0x80, P0 ;  /* 0x000000800300780c */ /* 0x040fe40000784270 */
[----:B------:R-:W-:-:S11]  /*6d50*/  ISETP.GT.AND P0, PT, R3, 0x88, P0 ;  /* 0x000000880300780c */ /* 0x000fd60000704270 */
        /* <DEDUP_REMOVED lines=9> */
[----:B------:R-:W-:Y:S01]  /*6df0*/  ISETP.GT.AND P2, PT, R3, 0x88, P2 ;  /* 0x000000880300780c */ /* 0x000fe20001744270 */
[----:B0-----:R-:W-:Y:S02]  /*6e00*/  @P0 IMAD.MOV.U32 R4, RZ, RZ, R6 ;  /* 0x000000ffff040224 */ /* 0x001fe400078e0006 */
[----:B------:R-:W-:-:S05]  /*6e10*/  @P0 IMAD.MOV.U32 R5, RZ, RZ, R7 ;  /* 0x000000ffff050224 */ /* 0x000fca00078e0007 */
[----:B------:R0:W-:Y:S01]  /*6e20*/  @P0 STG.E.U16 desc[UR36][R4.64+0x60], R50 ;  /* 0x0000603204000986 */ /* 0x0001e2000c101524 */
[C---:B------:R-:W-:Y:S02]  /*6e30*/  ISETP.GT.AND P0, PT, R3.reuse, 0x80, P1 ;  /* 0x000000800300780c */ /* 0x040fe40000f04270 */
[----:B------:R-:W-:Y:S01]  /*6e40*/  ISETP.GT.AND P1, PT, R3, 0x88, P1 ;  /* 0x000000880300780c */ /* 0x000fe20000f24270 */
[----:B0-----:R-:W-:Y:S02]  /*6e50*/  @P3 IMAD.MOV.U32 R4, RZ, RZ, R6 ;  /* 0x000000ffff043224 */ /* 0x001fe400078e0006 */
[----:B------:R-:W-:-:S05]  /*6e60*/  @P3 IMAD.MOV.U32 R5, RZ, RZ, R7 ;  /* 0x000000ffff053224 */ /* 0x000fca00078e0007 */
[----:B------:R0:W-:Y:S02]  /*6e70*/  @P3 STG.E.U16 desc[UR36][R4.64+0x62], R51 ;  /* 0x0000623304003986 */ /* 0x0001e4000c101524 */
[----:B0-----:R-:W-:Y:S02]  /*6e80*/  @P4 IMAD.MOV.U32 R4, RZ, RZ, R10 ;  /* 0x000000ffff044224 */ /* 0x001fe400078e000a */
[----:B------:R-:W-:-:S05]  /*6e90*/  @P4 IMAD.MOV.U32 R5, RZ, RZ, R11 ;  /* 0x000000ffff054224 */ /* 0x000fca00078e000b */
[----:B------:R0:W-:Y:S04]  /*6ea0*/  @P4 STG.E.U16 desc[UR36][R4.64+0x70], R52 ;  /* 0x0000703404004986 */ /* 0x0001e8000c101524 */
[----:B------:R1:W-:Y:S01]  /*6eb0*/  @P0 STG.E.U16 desc[UR36][R10.64+0x72], R53 ;  /* 0x000072350a000986 */ /* 0x0003e2000c101524 */
[----:B0-----:R-:W-:Y:S02]  /*6ec0*/  @P2 IMAD.MOV.U32 R4, RZ, RZ, R6 ;  /* 0x000000ffff042224 */ /* 0x001fe400078e0006 */
[----:B------:R-:W-:-:S05]  /*6ed0*/  @P2 IMAD.MOV.U32 R5, RZ, RZ, R7 ;  /* 0x000000ffff052224 */ /* 0x000fca00078e0007 */
[----:B------:R1:W-:Y:S04]  /*6ee0*/  @P2 STG.E.U16 desc[UR36][R4.64+0x70], R54 ;  /* 0x0000703604002986 */ /* 0x0003e8000c101524 */
[----:B------:R1:W-:Y:S02]  /*6ef0*/  @P1 STG.E.U16 desc[UR36][R6.64+0x72], R55 ;  /* 0x0000723706001986 */ /* 0x0003e4000c101524 */
.L_x_158:
[----:B------:R-:W-:Y:S05]  /*6f00*/  BSYNC B0 ;  /* 0x0000000000007941 */ /* 0x000fea0003800000 */
.L_x_34:
[----:B------:R-:W-:Y:S01]  /*6f10*/  ULDC UR4, c[0x0][0xc] ;  /* 0x0000030000047ab9 */ /* 0x000fe20000000800 */
[----:B------:R-:W-:Y:S01]  /*6f20*/  ULDC UR5, c[0x0][0x10] ;  /* 0x0000040000057ab9 */ /* 0x000fe20000000800 */
[----:B------:R-:W2:Y:S01]  /*6f30*/  LDC R3, c[0x0][0x14] ;  /* 0x00000500ff037b82 */ /* 0x000ea20000000800 */
[----:B------:R-:W-:Y:S01]  /*6f40*/  UIMAD.WIDE.U32 UR4, UR4, UR5, URZ ;  /* 0x00000005040472a5 */ /* 0x000fe2000f8e003f */
[----:B------:R-:W-:Y:S02]  /*6f50*/  IMAD.MOV.U32 R90, RZ, RZ, -0x1 ;  /* 0xffffffffff5a7424 */ /* 0x000fe400078e00ff */
[----:B------:R-:W-:-:S03]  /*6f60*/  IMAD.MOV.U32 R23, RZ, RZ, -0x1 ;  /* 0xffffffffff177424 */ /* 0x000fc600078e00ff */
[----:B--2---:R-:W-:-:S04]  /*6f70*/  IMAD.WIDE.U32 R16, R3, UR4, R16 ;  /* 0x0000000403107c25 */ /* 0x004fc8000f8e0010 */
[----:B------:R-:W-:Y:S01]  /*6f80*/  IMAD R3, R3, UR5, RZ ;  /* 0x0000000503037c24 */ /* 0x000fe2000f8e02ff */
[----:B------:R-:W-:Y:S02]  /*6f90*/  ULDC.64 UR4, c[0x0][0x650] ;  /* 0x0001940000047ab9 */ /* 0x000fe40000000a00 */
[----:B------:R-:W-:Y:S01]  /*6fa0*/  ISETP.GE.U32.AND P0, PT, R16, UR4, PT ;  /* 0x0000000410007c0c */ /* 0x000fe2000bf06070 */
[--C-:B------:R-:W-:Y:S01]  /*6fb0*/  IMAD.IADD R17, R17, 0x1, R3.reuse ;  /* 0x0000000111117824 */ /* 0x100fe200078e0203 */
[----:B------:R-:W-:-:S04]  /*6fc0*/  PRMT R3, RZ, 0x7610, R3 ;  /* 0x00007610ff037816 */ /* 0x000fc80000000003 */
[----:B------:R-:W-:-:S13]  /*6fd0*/  ISETP.GE.U32.AND.EX P0, PT, R17, UR5, PT, P0 ;  /* 0x0000000511007c0c */ /* 0x000fda000bf06100 */
[----:B------:R-:W-:Y:S05]  /*6fe0*/  @P0 BRA `(.L_x_159) ;  /* 0x0000000400640947 */ /* 0x000fea0003800000 */
[----:B0-----:R-:W0:Y:S01]  /*6ff0*/  S2R R12, SR_CTAID.X ;  /* 0x00000000000c7919 */ /* 0x001e220000002500 */
[----:B-1----:R-:W1:Y:S01]  /*7000*/  LDC.64 R10, c[0x0][0x628] ;  /* 0x00018a00ff0a7b82 */ /* 0x002e620000000a00 */
[----:B------:R-:W-:Y:S01]  /*7010*/  ULDC UR4, c[0x0][0x150] ;  /* 0x0000540000047ab9 */ /* 0x000fe20000000800 */
[----:B------:R-:W-:Y:S01]  /*7020*/  IMAD.MOV.U32 R8, RZ, RZ, R16 ;  /* 0x000000ffff087224 */ /* 0x000fe200078e0010 */
[----:B------:R-:W2:Y:S01]  /*7030*/  S2R R24, SR_CTAID.Y ;  /* 0x0000000000187919 */ /* 0x000ea20000002600 */
[----:B------:R-:W-:-:S04]  /*7040*/  IMAD.MOV.U32 R9, RZ, RZ, R17 ;  /* 0x000000ffff097224 */ /* 0x000fc800078e0011 */
[----:B------:R-:W2:Y:S08]  /*7050*/  LDC R21, c[0x0][0x144] ;  /* 0x00005100ff157b82 */ /* 0x000eb00000000800 */
[----:B------:R-:W2:Y:S08]  /*7060*/  LDC R0, c[0x0][0x630] ;  /* 0x00018c00ff007b82 */ /* 0x000eb00000000800 */
[----:B------:R-:W2:Y:S01]  /*7070*/  LDC.64 R14, c[0x0][0x620] ;  /* 0x00018800ff0e7b82 */ /* 0x000ea20000000a00 */
[----:B-1----:R-:W-:-:S04]  /*7080*/  ISETP.NE.U32.AND P0, PT, R10, RZ, PT ;  /* 0x000000ff0a00720c */ /* 0x002fc80003f05070 */
[----:B------:R-:W-:Y:S02]  /*7090*/  ISETP.NE.AND.EX P0, PT, R11, RZ, PT, P0 ;  /* 0x000000ff0b00720c */ /* 0x000fe40003f05300 */
[----:B0-----:R-:W-:-:S05]  /*70a0*/  I2FP.F32.U32 R3, R12 ;  /* 0x0000000c00037245 */ /* 0x001fca0000201000 */
[----:B------:R-:W-:-:S04]  /*70b0*/  FMUL R3, R3, UR4 ;  /* 0x0000000403037c20 */ /* 0x000fc80008400000 */
[----:B------:R0:W1:Y:S02]  /*70c0*/  F2I.U32.TRUNC.NTZ R20, R3 ;  /* 0x0000000300147305 */ /* 0x000064000020f000 */
[----:B------:R-:W-:Y:S05]  /*70d0*/  @!P0 BRA `(.L_x_160) ;  /* 0x0000000000288947 */ /* 0x000fea0003800000 */
[----:B0-----:R-:W0:Y:S02]  /*70e0*/  LDC R3, c[0x0][0x634] ;  /* 0x00018d00ff037b82 */ /* 0x001e240000000800 */
        /* <DEDUP_REMOVED lines=9> */
.L_x_160:
[----:B------:R-:W3:Y:S01]  /*7180*/  LDC.64 R28, c[0x0][0x640] ;  /* 0x00019000ff1c7b82 */ /* 0x000ee20000000a00 */
[-CC-:B--2---:R-:W-:Y:S01]  /*7190*/  SHF.R.U64 R23, R8, R0.reuse, R9.reuse ;  /* 0x0000000008177219 */ /* 0x184fe20000001209 */
[----:B-1----:R-:W-:Y:S01]  /*71a0*/  IMAD.MOV R20, RZ, RZ, -R20 ;  /* 0x000000ffff147224 */ /* 0x002fe200078e0a14 */
[----:B------:R-:W-:Y:S01]  /*71b0*/  SHF.R.U32.HI R0, RZ, R0, R9 ;  /* 0x00000000ff007219 */ /* 0x000fe20000011609 */
[----:B------:R-:W-:Y:S01]  /*71c0*/  ULDC UR4, c[0x0][0x154] ;  /* 0x0000550000047ab9 */ /* 0x000fe20000000800 */
[----:B0-----:R-:W-:Y:S01]  /*71d0*/  IADD3 R3, P0, RZ, -R23, RZ ;  /* 0x80000017ff037210 */ /* 0x001fe20007f1e0ff */
[----:B------:R-:W-:Y:S02]  /*71e0*/  IMAD R21, R21, R20, R12 ;  /* 0x0000001415157224 */ /* 0x000fe400078e020c */
[----:B------:R-:W0:Y:S01]  /*71f0*/  LDC R6, c[0x0][0x618] ;  /* 0x00018600ff067b82 */ /* 0x000e220000000800 */
[----:B------:R-:W-:Y:S02]  /*7200*/  IMAD.MOV.U32 R7, RZ, RZ, 0x1 ;  /* 0x00000001ff077424 */ /* 0x000fe400078e00ff */
[----:B------:R-:W-:-:S04]  /*7210*/  IMAD.X R5, RZ, RZ, ~R0, P0 ;  /* 0x000000ffff057224 */ /* 0x000fc800000e0e00 */
[-C--:B------:R-:W-:Y:S01]  /*7220*/  IMAD R0, R5, R14.reuse, RZ ;  /* 0x0000000e05007224 */ /* 0x080fe200078e02ff */
[----:B------:R-:W1:Y:S01]  /*7230*/  LDC R8, c[0x0][0x608] ;  /* 0x00018200ff087b82 */ /* 0x000e620000000800 */
[----:B------:R-:W-:-:S04]  /*7240*/  IMAD.WIDE.U32 R4, R3, R14, R16 ;  /* 0x0000000e03047225 */ /* 0x000fc800078e0010 */
[----:B------:R-:W-:Y:S01]  /*7250*/  IMAD R3, R3, R15, R0 ;  /* 0x0000000f03037224 */ /* 0x000fe200078e0200 */
[----:B------:R-:W-:Y:S02]  /*7260*/  I2FP.F32.U32 R0, R24 ;  /* 0x0000001800007245 */ /* 0x000fe40000201000 */
[----:B------:R-:W2:Y:S01]  /*7270*/  LDC R26, c[0x0][0x658] ;  /* 0x00019600ff1a7b82 */ /* 0x000ea20000000800 */
[----:B------:R-:W-:Y:S01]  /*7280*/  IMAD.IADD R3, R5, 0x1, R3 ;  /* 0x0000000105037824 */ /* 0x000fe200078e0203 */
[----:B---3--:R-:W-:Y:S01]  /*7290*/  ISETP.NE.U32.AND P0, PT, R28, RZ, PT ;  /* 0x000000ff1c00720c */ /* 0x008fe20003f05070 */
[----:B------:R-:W-:Y:S01]  /*72a0*/  FMUL R0, R0, UR4 ;  /* 0x0000000400007c20 */ /* 0x000fe20008400000 */
[----:B------:R-:W-:Y:S02]  /*72b0*/  IMAD.MOV.U32 R5, RZ, RZ, -0x1 ;  /* 0xffffffffff057424 */ /* 0x000fe400078e00ff */
[----:B------:R-:W-:Y:S01]  /*72c0*/  ISETP.NE.AND.EX P0, PT, R29, RZ, PT, P0 ;  /* 0x000000ff1d00720c */ /* 0x000fe20003f05300 */
[----:B------:R3:W2:Y:S01]  /*72d0*/  F2I.U32.TRUNC.NTZ R13, R0 ;  /* 0x00000000000d7305 */ /* 0x0006a2000020f000 */
[----:B------:R-:W3:Y:S01]  /*72e0*/  LDC R15, c[0x0][0x148] ;  /* 0x00005200ff0f7b82 */ /* 0x000ee20000000800 */
[----:B0-----:R-:W-:-:S02]  /*72f0*/  SHF.R.U64 R12, R4, R6, R3 ;  /* 0x00000006040c7219 */ /* 0x001fc40000001203 */
[----:B------:R-:W-:-:S05]  /*7300*/  SHF.R.U32.HI R3, RZ, R6, R3 ;  /* 0x00000006ff037219 */ /* 0x000fca0000011603 */
[----:B------:R-:W0:Y:S01]  /*7310*/  LDC R20, c[0x0][0x600] ;  /* 0x00018000ff147b82 */ /* 0x000e220000000800 */
[-CC-:B-1----:R-:W-:Y:S02]  /*7320*/  SHF.R.U64 R10, R12, R8.reuse, R3.reuse ;  /* 0x000000080c0a7219 */ /* 0x182fe40000001203 */
[----:B------:R-:W-:-:S05]  /*7330*/  SHF.R.U32.HI R3, RZ, R8, R3 ;  /* 0x00000008ff037219 */ /* 0x000fca0000011603 */
[----:B------:R-:W1:Y:S01]  /*7340*/  LDC R27, c[0x0][0x648] ;  /* 0x00019200ff1b7b82 */ /* 0x000e620000000800 */
[-C--:B--2---:R-:W-:Y:S02]  /*7350*/  SHF.L.U32 R4, R5, R26.reuse, RZ ;  /* 0x0000001a05047219 */ /* 0x084fe400000006ff */
[-CC-:B------:R-:W-:Y:S02]  /*7360*/  SHF.R.U64 R14, R10, R26.reuse, R3.reuse ;  /* 0x0000001a0a0e7219 */ /* 0x180fe40000001203 */
[----:B------:R-:W-:Y:S02]  /*7370*/  SHF.R.U32.HI R5, RZ, R26, R3 ;  /* 0x0000001aff057219 */ /* 0x000fe40000011603 */
[----:B------:R-:W-:Y:S01]  /*7380*/  LOP3.LUT R25, RZ, R4, RZ, 0x33, !PT ;  /* 0x00000004ff197212 */ /* 0x000fe200078e33ff */
[----:B------:R-:W2:Y:S01]  /*7390*/  LDC R30, c[0x0][0x638] ;  /* 0x00018e00ff1e7b82 */ /* 0x000ea20000000800 */
[----:B------:R-:W-:Y:S01]  /*73a0*/  SHF.L.U32 R26, R7, R26, RZ ;  /* 0x0000001a071a7219 */ /* 0x000fe200000006ff */
[----:B------:R-:W-:-:S06]  /*73b0*/  IMAD.MOV.U32 R4, RZ, RZ, R14 ;  /* 0x000000ffff047224 */ /* 0x000fcc00078e000e */
[----:B------:R-:W0:Y:S01]  /*73c0*/  LDC R31, c[0x0][0x610] ;  /* 0x00018400ff1f7b82 */ /* 0x000e220000000800 */
        /* <DEDUP_REMOVED lines=11> */
.L_x_161:
[----:B------:R-:W-:Y:S01]  /*7480*/  ISETP.NE.AND P0, PT, R2, 0x1, PT ;  /* 0x000000010200780c */ /* 0x000fe20003f05270 */
[----:B0-----:R-:W-:Y:S01]  /*7490*/  VIADD R7, R20, 0xffffffff ;  /* 0xffffffff14077836 */ /* 0x001fe20000000000 */
[----:B-1-3--:R-:W-:Y:S01]  /*74a0*/  SHF.R.U64 R0, R4, R27, R5 ;  /* 0x0000001b04007219 */ /* 0x00afe20000001205 */
[----:B------:R-:W-:Y:S01]  /*74b0*/  IMAD.MOV R13, RZ, RZ, -R13 ;  /* 0x000000ffff0d7224 */ /* 0x000fe200078e0a0d */
[----:B------:R-:W-:Y:S01]  /*74c0*/  LOP3.LUT R5, R10, R25, RZ, 0xc0, !PT ;  /* 0x000000190a057212 */ /* 0x000fe200078ec0ff */
[----:B------:R-:W-:Y:S01]  /*74d0*/  IMAD.MOV.U32 R4, RZ, RZ, 0x1 ;  /* 0x00000001ff047424 */ /* 0x000fe200078e00ff */
[----:B------:R-:W-:Y:S01]  /*74e0*/  LOP3.LUT R12, R12, R7, RZ, 0xc0, !PT ;  /* 0x000000070c0c7212 */ /* 0x000fe200078ec0ff */
[----:B------:R-:W-:Y:S02]  /*74f0*/  IMAD.MOV R3, RZ, RZ, -R0 ;  /* 0x000000ffff037224 */ /* 0x000fe400078e0a00 */
[----:B------:R-:W-:Y:S02]  /*7500*/  IMAD R0, R26, R0, R5 ;  /* 0x000000001a007224 */ /* 0x000fe400078e0205 */
[----:B--2---:R-:W-:-:S02]  /*7510*/  IMAD R3, R3, R30, R14 ;  /* 0x0000001e03037224 */ /* 0x004fc400078e020e */
[----:B------:R-:W-:Y:S02]  /*7520*/  @P0 IMAD R21, R15, R13, R24 ;  /* 0x0000000d0f150224 */ /* 0x000fe400078e0218 */
[----:B------:R-:W-:Y:S01]  /*7530*/  IMAD R5, R3, R20, R12 ;  /* 0x0000001403057224 */ /* 0x000fe200078e020c */
[----:B------:R-:W-:Y:S01]  /*7540*/  PRMT R3, R4, 0x7610, R3 ;  /* 0x0000761004037816 */ /* 0x000fe20000000003 */
[----:B------:R-:W-:-:S05]  /*7550*/  IMAD R0, R0, R31, R21 ;  /* 0x0000001f00007224 */ /* 0x000fca00078e0215 */
[----:B------:R-:W-:Y:S02]  /*7560*/  SEL R90, R5, R0, !P0 ;  /* 0x00000000055a7207 */ /* 0x000fe40004000000 */
[----:B------:R-:W-:-:S07]  /*7570*/  SEL R0, R0, R5, !P0 ;  /* 0x0000000500007207 */ /* 0x000fce0004000000 */
.L_x_159:
[----:B------:R-:W-:Y:S01]  /*7580*/  LOP3.LUT P0, RZ, R3, 0xff, RZ, 0xc0, !PT ;  /* 0x000000ff03ff7812 */ /* 0x000fe2000780c0ff */
[----:B------:R-:W-:-:S12]  /*7590*/  IMAD.MOV.U32 R98, RZ, RZ, R0 ;  /* 0x000000ffff627224 */ /* 0x000fd800078e0000 */
[----:B------:R-:W-:Y:S05]  /*75a0*/  @P0 BRA `(.L_x_162) ;  /* 0xffffff9c00040947 */ /* 0x000fea000383ffff */
[----:B------:R-:W-:Y:S05]  /*75b0*/  EXIT ;  /* 0x000000000000794d */ /* 0x000fea0003800000 */
.L_x_7:
[----:B0-----:R-:W-:Y:S01]  /*75c0*/  ULDC.64 UR4, c[0x0][0x650] ;  /* 0x0001940000047ab9 */ /* 0x001fe20000000a00 */
        /* <DEDUP_REMOVED lines=25> */
.L_x_164:
[----:B------:R-:W0:Y:S01]  /*7760*/  LDC.64 R28, c[0x0][0x640] ;  /* 0x00019000ff1c7b82 */ /* 0x000e220000000a00 */
[-CC-:B------:R-:W-:Y:S01]  /*7770*/  SHF.R.U64 R22, R12, R6.reuse, R13.reuse ;  /* 0x000000060c167219 */ /* 0x180fe2000000120d */
[----:B------:R-:W-:Y:S01]  /*7780*/  IMAD.MOV.U32 R30, RZ, RZ, 0x1 ;  /* 0x00000001ff1e7424 */ /* 0x000fe200078e00ff */
[----:B------:R-:W-:Y:S02]  /*7790*/  SHF.R.U32.HI R6, RZ, R6, R13 ;  /* 0x00000006ff067219 */ /* 0x000fe4000001160d */
        /* <DEDUP_REMOVED lines=8> */
[----:B------:R-:W-:Y:S01]  /*7820*/  IMAD.IADD R9, R9, 0x1, R11 ;  /* 0x0000000109097824 */ /* 0x000fe200078e020b */
[----:B0-----:R-:W-:-:S04]  /*7830*/  ISETP.NE.U32.AND P0, PT, R28, RZ, PT ;  /* 0x000000ff1c00720c */ /* 0x001fc80003f05070 */
[----:B------:R-:W-:Y:S02]  /*7840*/  ISETP.NE.AND.EX P0, PT, R29, RZ, PT, P0 ;  /* 0x000000ff1d00720c */ /* 0x000fe40003f05300 */
[----:B------:R-:W0:Y:S01]  /*7850*/  LDC R20, c[0x0][0x600] ;  /* 0x00018000ff147b82 */ /* 0x000e220000000800 */
[-CC-:B-1----:R-:W-:Y:S01]  /*7860*/  SHF.R.U64 R14, R8, R10.reuse, R9.reuse ;  /* 0x0000000a080e7219 */ /* 0x182fe20000001209 */
[----:B------:R-:W-:Y:S01]  /*7870*/  IMAD.MOV.U32 R8, RZ, RZ, -0x1 ;  /* 0xffffffffff087424 */ /* 0x000fe200078e00ff */
[----:B------:R-:W-:-:S05]  /*7880*/  SHF.R.U32.HI R9, RZ, R10, R9 ;  /* 0x0000000aff097219 */ /* 0x000fca0000011609 */
[----:B------:R-:W1:Y:S01]  /*7890*/  LDC R24, c[0x0][0x648] ;  /* 0x00019200ff187b82 */ /* 0x000e620000000800 */
[-CC-:B--2---:R-:W-:Y:S02]  /*78a0*/  SHF.R.U64 R23, R14, R12.reuse, R9.reuse ;  /* 0x0000000c0e177219 */ /* 0x184fe40000001209 */
[----:B------:R-:W-:-:S05]  /*78b0*/  SHF.R.U32.HI R6, RZ, R12, R9 ;  /* 0x0000000cff067219 */ /* 0x000fca0000011609 */
[----:B------:R-:W2:Y:S01]  /*78c0*/  LDC R26, c[0x0][0x638] ;  /* 0x00018e00ff1a7b82 */ /* 0x000ea20000000800 */
[-C--:B---3--:R-:W-:Y:S02]  /*78d0*/  SHF.L.U32 R8, R8, R27.reuse, RZ ;  /* 0x0000001b08087219 */ /* 0x088fe400000006ff */
[-CC-:B------:R-:W-:Y:S02]  /*78e0*/  SHF.R.U64 R25, R23, R27.reuse, R6.reuse ;  /* 0x0000001b17197219 */ /* 0x180fe40000001206 */
[----:B------:R-:W-:Y:S02]  /*78f0*/  LOP3.LUT R32, RZ, R8, RZ, 0x33, !PT ;  /* 0x00000008ff207212 */ /* 0x000fe400078e33ff */
[----:B------:R-:W-:Y:S01]  /*7900*/  SHF.R.U32.HI R9, RZ, R27, R6 ;  /* 0x0000001bff097219 */ /* 0x000fe20000011606 */
[----:B------:R-:W3:Y:S01]  /*7910*/  LDC R31, c[0x0][0x610] ;  /* 0x00018400ff1f7b82 */ /* 0x000ee20000000800 */
[----:B------:R-:W-:Y:S01]  /*7920*/  IMAD.MOV.U32 R8, RZ, RZ, R25 ;  /* 0x000000ffff087224 */ /* 0x000fe200078e0019 */
[----:B------:R-:W-:Y:S06]  /*7930*/  @!P0 BRA `(.L_x_165) ;  /* 0x0000000000288947 */ /* 0x000fec0003800000 */
        /* <DEDUP_REMOVED lines=10> */
.L_x_165:
[----:B------:R-:W-:Y:S02]  /*79e0*/  ISETP.NE.AND P0, PT, R2, 0x1, PT ;  /* 0x000000010200780c */ /* 0x000fe40003f05270 */
[----:B-1----:R-:W-:Y:S01]  /*79f0*/  SHF.R.U64 R6, R8, R24, R9 ;  /* 0x0000001808067219 */ /* 0x002fe20000001209 */
[----:B0-----:R-:W-:Y:S01]  /*7a00*/  VIADD R9, R20, 0xffffffff ;  /* 0xffffffff14097836 */ /* 0x001fe20000000000 */
[----:B------:R-:W-:Y:S02]  /*7a10*/  SHF.L.U32 R30, R30, R27, RZ ;  /* 0x0000001b1e1e7219 */ /* 0x000fe400000006ff */
[----:B------:R-:W-:Y:S01]  /*7a20*/  LOP3.LUT R5, R23, R32, RZ, 0xc0, !PT ;  /* 0x0000002017057212 */ /* 0x000fe200078ec0ff */
[----:B------:R-:W-:-:S04]  /*7a30*/  IMAD.MOV R8, RZ, RZ, -R6 ;  /* 0x000000ffff087224 */ /* 0x000fc800078e0a06 */
[----:B------:R-:W-:Y:S01]  /*7a40*/  IMAD R6, R30, R6, R5 ;  /* 0x000000061e067224 */ /* 0x000fe200078e0205 */
[----:B------:R-:W-:Y:S01]  /*7a50*/  LOP3.LUT R5, R14, R9, RZ, 0xc0, !PT ;  /* 0x000000090e057212 */ /* 0x000fe200078ec0ff */
[----:B------:R-:W-:Y:S02]  /*7a60*/  @P0 IMAD R3, R7, R21, R4 ;  /* 0x0000001507030224 */ /* 0x000fe400078e0204 */
[----:B--2---:R-:W-:Y:S02]  /*7a70*/  IMAD R4, R8, R26, R25 ;  /* 0x0000001a08047224 */ /* 0x004fe400078e0219 */
[----:B---3--:R-:W-:Y:S02]  /*7a80*/  IMAD R3, R6, R31, R3 ;  /* 0x0000001f06037224 */ /* 0x008fe400078e0203 */
[----:B------:R-:W-:Y:S02]  /*7a90*/  IMAD R4, R4, R20, R5 ;  /* 0x0000001404047224 */ /* 0x000fe400078e0205 */
[----:B------:R-:W-:-:S02]  /*7aa0*/  IMAD.MOV.U32 R8, RZ, RZ, 0x1 ;  /* 0x00000001ff087424 */ /* 0x000fc400078e00ff */
[----:B------:R-:W-:Y:S01]  /*7ab0*/  IMAD.MOV.U32 R6, RZ, RZ, R22 ;  /* 0x000000ffff067224 */ /* 0x000fe200078e0016 */
[----:B------:R-:W-:Y:S02]  /*7ac0*/  SEL R13, R4, R3, !P0 ;  /* 0x00000003040d7207 */ /* 0x000fe40004000000 */
[----:B------:R-:W-:-:S07]  /*7ad0*/  SEL R20, R3, R4, !P0 ;  /* 0x0000000403147207 */ /* 0x000fce0004000000 */
.L_x_163:
[----:B------:R-:W-:-:S08]  /*7ae0*/  NOP ;  /* 0x0000000000007918 */ /* 0x000fd00000000000 */
[----:B------:R-:W0:-:S00]  /*7af0*/  USETMAXREG.DEALLOC.CTAPOOL 0x28 ;  /* 0x00000028000079c8 */ /* 0x000e0000080e0500 */
[----:B0-----:R-:W-:-:S13]  /*7b00*/  ISETP.NE.AND P0, PT, R0, RZ, PT ;  /* 0x000000ff0000720c */ /* 0x001fda0003f05270 */
[----:B------:R-:W-:Y:S05]  /*7b10*/  @P0 EXIT ;  /* 0x000000000000094d */ /* 0x000fea0003800000 */
[----:B------:R-:W-:Y:S01]  /*7b20*/  LOP3.LUT P0, RZ, R8, 0xff, RZ, 0xc0, !PT ;  /* 0x000000ff08ff7812 */ /* 0x000fe2000780c0ff */
[----:B------:R-:W-:Y:S02]  /*7b30*/  IMAD.MOV.U32 R0, RZ, RZ, 0x1 ;  /* 0x00000001ff007424 */ /* 0x000fe400078e00ff */
[----:B------:R-:W-:-:S10]  /*7b40*/  IMAD.MOV.U32 R3, RZ, RZ, RZ ;  /* 0x000000ffff037224 */ /* 0x000fd400078e00ff */
[----:B------:R-:W-:Y:S05]  /*7b50*/  @!P0 BRA `(.L_x_166) ;  /* 0x0000000c00408947 */ /* 0x000fea0003800000 */
[----:B------:R-:W0:Y:S01]  /*7b60*/  LDC R0, c[0x0][0x28c] ;  /* 0x0000a300ff007b82 */ /* 0x000e220000000800 */
[----:B------:R-:W-:Y:S01]  /*7b70*/  ULDC UR5, c[0x0][0x658] ;  /* 0x0001960000057ab9 */ /* 0x000fe20000000800 */
[----:B------:R-:W-:Y:S01]  /*7b80*/  UMOV UR7, 0xffffffff ;  /* 0xffffffff00077882 */ /* 0x000fe20000000000 */
[----:B------:R-:W-:Y:S01]  /*7b90*/  ULDC UR6, c[0x0][0xc] ;  /* 0x0000030000067ab9 */ /* 0x000fe20000000800 */
[----:B------:R-:W-:Y:S01]  /*7ba0*/  USHF.L.U32 UR8, UR7, UR5, URZ ;  /* 0x0000000507087299 */ /* 0x000fe2000800063f */
[----:B------:R-:W-:Y:S01]  /*7bb0*/  BSSY B0, `(.L_x_166) ;  /* 0x00000ca000007945 */ /* 0x000fe20003800000 */
[----:B------:R-:W-:Y:S01]  /*7bc0*/  UMOV UR9, 0x1 ;  /* 0x0000000100097882 */ /* 0x000fe20000000000 */
[----:B------:R-:W-:Y:S01]  /*7bd0*/  ULDC UR7, c[0x0][0x10] ;  /* 0x0000040000077ab9 */ /* 0x000fe20000000800 */
[----:B------:R-:W1:Y:S01]  /*7be0*/  S2UR UR10, SR_CgaCtaId ;  /* 0x00000000000a79c3 */ /* 0x000e620000008800 */
[----:B------:R-:W-:Y:S01]  /*7bf0*/  UIMAD.WIDE.U32 UR6, UR6, UR7, URZ ;  /* 0x00000007060672a5 */ /* 0x000fe2000f8e003f */
[----:B------:R-:W-:Y:S01]  /*7c00*/  IMAD.MOV.U32 R9, RZ, RZ, 0x1 ;  /* 0x00000001ff097424 */ /* 0x000fe200078e00ff */
[----:B------:R-:W-:Y:S01]  /*7c10*/  USHF.L.U32 UR18, UR9, UR5, URZ ;  /* 0x0000000509127299 */ /* 0x000fe2000800063f */
[----:B------:R-:W-:Y:S01]  /*7c20*/  LOP3.LUT R8, R19, 0x2, RZ, 0xfc, !PT ;  /* 0x0000000213087812 */ /* 0x000fe200078efcff */
[----:B------:R-:W-:Y:S01]  /*7c30*/  ULDC UR4, c[0x0][0x600] ;  /* 0x0001800000047ab9 */ /* 0x000fe20000000800 */
[----:B------:R-:W-:Y:S01]  /*7c40*/  ULDC UR5, c[0x0][0x14] ;  /* 0x0000050000057ab9 */ /* 0x000fe20000000800 */
[----:B------:R-:W-:-:S02]  /*7c50*/  UIADD3 UR4, UR4, -0x1, URZ ;  /* 0xffffffff04047890 */ /* 0x000fc4000fffe03f */
[----:B------:R-:W-:Y:S02]  /*7c60*/  UIMAD.WIDE.U32 UR22, UR6, UR5, URZ ;  /* 0x00000005061672a5 */ /* 0x000fe4000f8e003f */
[----:B------:R-:W-:Y:S02]  /*7c70*/  UIMAD UR13, UR7, UR5, URZ ;  /* 0x00000005070d72a4 */ /* 0x000fe4000f8e023f */
[----:B------:R-:W-:Y:S02]  /*7c80*/  ULOP3.LUT UR17, URZ, UR8, URZ, 0x33, !UPT ;  /* 0x000000083f117292 */ /* 0x000fe4000f8e333f */
[----:B------:R-:W-:Y:S01]  /*7c90*/  UIADD3 UR13, UR23, UR13, URZ ;  /* 0x0000000d170d7290 */ /* 0x000fe2000fffe03f */
[----:B0-----:R-:W-:Y:S01]  /*7ca0*/  VIADD R0, R0, 0x3f ;  /* 0x0000003f00007836 */ /* 0x001fe20000000000 */
[----:B------:R-:W-:-:S04]  /*7cb0*/  ULDC.64 UR24, c[0x0][0x198] ;  /* 0x0000660000187ab9 */ /* 0x000fc80000000a00 */
[----:B------:R-:W-:Y:S01]  /*7cc0*/  SHF.R.S32.HI R3, RZ, 0x1f, R0 ;  /* 0x0000001fff037819 */ /* 0x000fe20000011400 */
[----:B-1----:R-:W-:-:S03]  /*7cd0*/  IMAD.U32 R11, RZ, RZ, UR10 ;  /* 0x0000000aff0b7e24 */ /* 0x002fc6000f8e00ff */
[----:B------:R-:W-:Y:S01]  /*7ce0*/  LEA.HI R3, R3, R0, RZ, 0x6 ;  /* 0x0000000003037211 */ /* 0x000fe200078f30ff */
[----:B------:R-:W-:-:S03]  /*7cf0*/  IMAD.MOV.U32 R0, RZ, RZ, 0x1 ;  /* 0x00000001ff007424 */ /* 0x000fc600078e00ff */
[----:B------:R-:W-:Y:S01]  /*7d00*/  SHF.R.S32.HI R10, RZ, 0x6, R3 ;  /* 0x00000006ff0a7819 */ /* 0x000fe20000011403 */
[----:B------:R-:W-:-:S04]  /*7d10*/  IMAD.MOV.U32 R3, RZ, RZ, RZ ;  /* 0x000000ffff037224 */ /* 0x000fc800078e00ff */
[----:B------:R-:W-:-:S07]  /*7d20*/  VIADD R12, R10, 0x1 ;  /* 0x000000010a0c7836 */ /* 0x000fce0000000000 */
.L_x_177:
[----:B------:R-:W-:-:S03]  /*7d30*/  UMOV UR5, 0xffffffff ;  /* 0xffffffff00057882 */ /* 0x000fc60000000000 */
[----:B------:R-:W-:Y:S05]  /*7d40*/  BRA.DIV UR5, `(.L_x_167) ;  /* 0x0000000e05d07947 */ /* 0x000fea000b800000 */
[----:B------:R-:W-:-:S13]  /*7d50*/  ELECT P6, URZ, PT ;  /* 0x00000000003f782f */ /* 0x000fda00038c0000 */
.L_x_189:
[----:B------:R-:W0:Y:S01]  /*7d60*/  LDC R4, c[0x0][0x28c] ;  /* 0x0000a300ff047b82 */ /* 0x000e220000000800 */
[----:B------:R-:W-:Y:S01]  /*7d70*/  BSSY B1, `(.L_x_168) ;  /* 0x000003b000017945 */ /* 0x000fe20003800000 */
[----:B0-----:R-:W-:-:S13]  /*7d80*/  ISETP.LT.OR P6, PT, R4, 0x1, !P6 ;  /* 0x000000010400780c */ /* 0x001fda00077c1670 */
[----:B------:R-:W-:Y:S05]  /*7d90*/  @P6 BRA `(.L_x_169) ;  /* 0x0000000000e06947 */ /* 0x000fea0003800000 */
[----:B------:R-:W-:Y:S02]  /*7da0*/  IMAD R20, R20, 0x4, R11 ;  /* 0x0000000414147824 */ /* 0x000fe400078e020b */
[----:B------:R-:W-:Y:S02]  /*7db0*/  IMAD.SHL.U32 R15, R13, 0x40, RZ ;  /* 0x000000400d0f7824 */ /* 0x000fe400078e00ff */
[----:B------:R-:W-:Y:S02]  /*7dc0*/  IMAD.MOV.U32 R22, RZ, RZ, RZ ;  /* 0x000000ffff167224 */ /* 0x000fe400078e00ff */
[----:B------:R-:W-:Y:S02]  /*7dd0*/  IMAD.MOV.U32 R4, RZ, RZ, R12 ;  /* 0x000000ffff047224 */ /* 0x000fe400078e000c */
[----:B------:R-:W-:Y:S02]  /*7de0*/  IMAD.MOV.U32 R5, RZ, RZ, R0 ;  /* 0x000000ffff057224 */ /* 0x000fe400078e0000 */
[----:B------:R-:W-:-:S02]  /*7df0*/  IMAD.MOV.U32 R14, RZ, RZ, R3 ;  /* 0x000000ffff0e7224 */ /* 0x000fc400078e0003 */
[----:B------:R-:W-:-:S07]  /*7e00*/  IMAD.SHL.U32 R21, R20, 0x40, RZ ;  /* 0x0000004014157824 */ /* 0x000fce00078e00ff */
.L_x_172:
[----:B------:R-:W0:Y:S01]  /*7e10*/  S2UR UR5, SR_CgaCtaId ;  /* 0x00000000000579c3 */ /* 0x000e220000008800 */
[----:B------:R-:W-:Y:S02]  /*7e20*/  MOV R20, 0x400 ;  /* 0x0000040000147802 */ /* 0x000fe40000000f00 */
[----:B------:R-:W-:Y:S02]  /*7e30*/  SHF.L.U32 R7, R5, 0x1f, RZ ;  /* 0x0000001f05077819 */ /* 0x000fe400000006ff */
[----:B------:R-:W-:-:S13]  /*7e40*/  LOP3.LUT P1, RZ, R18, 0x7f, RZ, 0xc0, !PT ;  /* 0x0000007f12ff7812 */ /* 0x000fda000782c0ff */
[----:B------:R-:W1:Y:S01]  /*7e50*/  @!P1 LDC R13, c[0x0][0x500] ;  /* 0x00014000ff0d9b82 */ /* 0x000e620000000800 */
[----:B0-----:R-:W-:-:S05]  /*7e60*/  IMAD.U32 R11, RZ, RZ, UR5 ;  /* 0x00000005ff0b7e24 */ /* 0x001fca000f8e00ff */
[----:B------:R-:W-:-:S05]  /*7e70*/  LEA R23, R11, R20, 0x18 ;  /* 0x000000140b177211 */ /* 0x000fca00078ec0ff */
[----:B------:R-:W-:-:S04]  /*7e80*/  IMAD R20, R14, 0x8, R23 ;  /* 0x000000080e147824 */ /* 0x000fc800078e0217 */
[----:B------:R-:W0:Y:S02]  /*7e90*/  SYNCS.PHASECHK.TRANS64.TRYWAIT P0, [R20+URZ+0x28], R7 ;  /* 0x00002807140075a7 */ /* 0x000e24000800017f */
[----:B01----:R-:W-:Y:S05]  /*7ea0*/  @!P0 BRA `(.L_x_170) ;  /* 0x0000000c00988947 */ /* 0x003fea0003800000 */
.L_x_190:
[----:B0-----:R-:W-:Y:S01]  /*7eb0*/  PRMT R7, R8, 0x9910, RZ ;  /* 0x0000991008077816 */ /* 0x001fe200000000ff */
[----:B------:R0:W-:Y:S03]  /*7ec0*/  @!P1 SYNCS.ARRIVE.TRANS64 RZ, [R20+URZ], R13 ;  /* 0x0000000d14ff99a7 */ /* 0x0001e6000800003f */
[----:B------:R-:W-:-:S13]  /*7ed0*/  ISETP.NE.AND P0, PT, R7, 0x2, PT ;  /* 0x000000020700780c */ /* 0x000fda0003f05270 */
[----:B0-----:R-:W-:Y:S05]  /*7ee0*/  @P0 BRA `(.L_x_171) ;  /* 0x0000000000040947 */ /* 0x001fea0003800000 */
[----:B------:R-:W-:Y:S01]  /*7ef0*/  BPT.TRAP 0x1 ;  /* 0x000000040000795c */ /* 0x000fe20000300000 */
.L_x_171:
[----:B------:R-:W-:Y:S01]  /*7f00*/  IMAD R7, R14, 0x4, R11 ;  /* 0x000000040e077824 */ /* 0x000fe200078e020b */
[----:B------:R-:W-:Y:S01]  /*7f10*/  R2UR UR9, R20 ;  /* 0x00000000140972ca */ /* 0x000fe200000e0000 */
[----:B------:R-:W-:Y:S01]  /*7f20*/  VIADD R4, R4, 0xffffffff ;  /* 0xffffffff04047836 */ /* 0x000fe20000000000 */
[----:B------:R-:W-:Y:S01]  /*7f30*/  UIADD3 UR6, UP0, UR24, 0xf0, URZ ;  /* 0x000000f018067890 */ /* 0x000fe2000ff1e03f */
[----:B------:R-:W-:Y:S01]  /*7f40*/  IMAD.SHL.U32 R7, R7, 0x1000, RZ ;  /* 0x0000100007077824 */ /* 0x000fe200078e00ff */
[----:B------:R-:W-:Y:S01]  /*7f50*/  R2UR UR11, R21 ;  /* 0x00000000150b72ca */ /* 0x000fe200000e0000 */
[----:B------:R-:W-:Y:S01]  /*7f60*/  UIADD3 UR26, UP1, UR24, 0x1f0, URZ ;  /* 0x000001f0181a7890 */ /* 0x000fe2000ff3e03f */
[----:B------:R-:W-:Y:S01]  /*7f70*/  R2UR UR10, R22 ;  /* 0x00000000160a72ca */ /* 0x000fe200000e0000 */
[--C-:B------:R-:W-:Y:S01]  /*7f80*/  IMAD R7, R7, 0x2, R23.reuse ;  /* 0x0000000207077824 */ /* 0x100fe200078e0217 */
[----:B------:R-:W-:Y:S01]  /*7f90*/  R2UR UR12, R6 ;  /* 0x00000000060c72ca */ /* 0x000fe200000e0000 */
[C---:B------:R-:W-:Y:S01]  /*7fa0*/  IMAD R23, R14.reuse, 0x2000, R23 ;  /* 0x000020000e177824 */ /* 0x040fe200078e0217 */
[----:B------:R-:W-:Y:S01]  /*7fb0*/  R2UR UR19, R15 ;  /* 0x000000000f1372ca */ /* 0x000fe200000e0000 */
[----:B------:R-:W-:Y:S01]  /*7fc0*/  UIADD3.X UR7, URZ, UR25, URZ, UP0, !UPT ;  /* 0x000000193f077290 */ /* 0x000fe200087fe43f */
[----:B------:R-:W-:Y:S01]  /*7fd0*/  R2UR UR5, R7 ;  /* 0x00000000070572ca */ /* 0x000fe200000e0000 */
[----:B------:R-:W-:Y:S01]  /*7fe0*/  VIADD R14, R14, 0x1 ;  /* 0x000000010e0e7836 */ /* 0x000fe20000000000 */
[----:B------:R-:W-:Y:S01]  /*7ff0*/  R2UR UR8, R23 ;  /* 0x00000000170872ca */ /* 0x000fe200000e0000 */
[----:B------:R-:W-:Y:S01]  /*8000*/  UIADD3.X UR27, URZ, UR25, URZ, UP1, !UPT ;  /* 0x000000193f1b7290 */ /* 0x000fe20008ffe43f */
[----:B------:R-:W-:Y:S01]  /*8010*/  ISETP.GT.AND P1, PT, R4, 0x1, PT ;  /* 0x000000010400780c */ /* 0x000fe20003f24270 */
[----:B------:R-:W-:Y:S01]  /*8020*/  UMOV UR20, 0xf0000 ;  /* 0x000f000000147882 */ /* 0x000fe20000000000 */
[----:B------:R-:W-:Y:S01]  /*8030*/  UMOV UR14, 0x0 ;  /* 0x00000000000e7882 */ /* 0x000fe20000000000 */
[----:B------:R-:W-:Y:S01]  /*8040*/  UMOV UR15, 0x10000000 ;  /* 0x10000000000f7882 */ /* 0x000fe20000000000 */
[----:B------:R-:W-:Y:S01]  /*8050*/  ISETP.NE.AND P0, PT, R14, 0x5, PT ;  /* 0x000000050e00780c */ /* 0x000fe20003f05270 */
[----:B------:R-:W-:-:S03]  /*8060*/  VIADD R22, R22, 0x40 ;  /* 0x0000004016167836 */ /* 0x000fc60000000000 */
[----:B------:R-:W-:Y:S01]  /*8070*/  SEL R20, RZ, 0x1, P0 ;  /* 0x00000001ff147807 */ /* 0x000fe20000000000 */
[----:B------:R-:W-:Y:S01]  /*8080*/  UIADD3 UR5, UR5, 0x100, URZ ;  /* 0x0000010005057890 */ /* 0x000fe2000fffe03f */
[----:B------:R-:W-:Y:S01]  /*8090*/  SEL R14, R14, RZ, P0 ;  /* 0x000000ff0e0e7207 */ /* 0x000fe20000000000 */
[----:B------:R-:W-:Y:S01]  /*80a0*/  UIADD3 UR16, UR8, 0x28100, URZ ;  /* 0x0002810008107890 */ /* 0x000fe2000fffe03f */
[----:B------:R-:W-:-:S04]  /*80b0*/  LOP3.LUT R5, R5, R20, RZ, 0x3c, !PT ;  /* 0x0000001405057212 */ /* 0x000fc800078e3cff */
[----:B------:R-:W-:Y:S02]  /*80c0*/  UMOV UR8, UR5 ;  /* 0x0000000500087c82 */ /* 0x000fe40008000000 */
[----:B------:R0:W-:Y:S02]  /*80d0*/  UTMALDG.3D.MULTICAST [UR8], [UR6], UR20, desc[UR14] ;  /* 0x00000e08060073b4 */ /* 0x0001e40008011814 */
[----:B0-----:R-:W-:Y:S01]  /*80e0*/  UMOV UR8, UR16 ;  /* 0x0000001000087c82 */ /* 0x001fe20008000000 */
[----:B------:R-:W-:Y:S02]  /*80f0*/  UMOV UR11, UR19 ;  /* 0x00000013000b7c82 */ /* 0x000fe40008000000 */
[----:B------:R0:W-:Y:S02]  /*8100*/  UTMALDG.3D [UR8], [UR26], desc[UR14] ;  /* 0x00000e081a0075b4 */ /* 0x0001e40008011000 */
[----:B0-----:R-:W-:Y:S05]  /*8110*/  @P1 BRA `(.L_x_172) ;  /* 0xfffffffc003c1947 */ /* 0x001fea000383ffff */
.L_x_169:
[----:B------:R-:W-:Y:S05]  /*8120*/  BSYNC B1 ;  /* 0x0000000000017941 */ /* 0x000fea0003800000 */
.L_x_168:
[----:B------:R-:W-:Y:S01]  /*8130*/  LOP3.LUT P1, RZ, R9, 0xff, RZ, 0xc0, !PT ;  /* 0x000000ff09ff7812 */ /* 0x000fe2000782c0ff */
[C---:B------:R-:W-:Y:S01]  /*8140*/  IMAD.IADD R6, R10.reuse, 0x1, R3 ;  /* 0x000000010a067824 */ /* 0x040fe200078e0203 */
[----:B------:R-:W-:Y:S01]  /*8150*/  ULDC.64 UR6, c[0x0][0x650] ;  /* 0x0001940000067ab9 */ /* 0x000fe20000000a00 */
[----:B------:R-:W-:Y:S01]  /*8160*/  ISETP.GE.U32.AND P2, PT, R10, 0x5, PT ;  /* 0x000000050a00780c */ /* 0x000fe20003f46070 */
[----:B------:R-:W-:Y:S01]  /*8170*/  BSSY B1, `(.L_x_173) ;  /* 0x000006b000017945 */ /* 0x000fe20003800000 */
[----:B------:R-:W-:Y:S01]  /*8180*/  IMAD.MOV.U32 R20, RZ, RZ, -0x1 ;  /* 0xffffffffff147424 */ /* 0x000fe200078e00ff */
[----:B------:R-:W-:Y:S01]  /*8190*/  ISETP.GT.U32.AND P0, PT, R6, 0x4, PT ;  /* 0x000000040600780c */ /* 0x000fe20003f04070 */
[----:B------:R-:W-:Y:S01]  /*81a0*/  IMAD.MOV.U32 R13, RZ, RZ, -0x1 ;  /* 0xffffffffff0d7424 */ /* 0x000fe200078e00ff */
[----:B------:R-:W-:Y:S02]  /*81b0*/  PRMT R9, RZ, 0x7610, R9 ;  /* 0x00007610ff097816 */ /* 0x000fe40000000009 */
[----:B------:R-:W-:-:S03]  /*81c0*/  ISETP.LT.U32.AND P0, PT, R10, 0x5, P0 ;  /* 0x000000050a00780c */ /* 0x000fc60000701070 */
[----:B------:R-:W0:Y:S01]  /*81d0*/  @P1 S2R R11, SR_CgaCtaId ;  /* 0x00000000000b1919 */ /* 0x000e220000008800 */
[----:B------:R-:W-:-:S04]  /*81e0*/  @P1 MOV R4, 0x400 ;  /* 0x0000040000041802 */ /* 0x000fc80000000f00 */
[----:B0-----:R-:W-:Y:S01]  /*81f0*/  @P1 LEA R3, R11, R4, 0x18 ;  /* 0x000000040b031211 */ /* 0x001fe200078ec0ff */
[----:B------:R-:W-:-:S03]  /*8200*/  IMAD.WIDE.U32 R4, R6, -0x33333333, RZ ;  /* 0xcccccccd06047825 */ /* 0x000fc600078e00ff */
[----:B------:R0:W-:Y:S01]  /*8210*/  @P1 SYNCS.ARRIVE.TRANS64.A1T0 RZ, [R3+URZ+0x68], RZ ;  /* 0x000068ff03ff19a7 */ /* 0x0001e2000810003f */
[----:B------:R-:W-:Y:S02]  /*8220*/  IADD3 R16, P1, R16, UR22, RZ ;  /* 0x0000001610107c10 */ /* 0x000fe4000ff3e0ff */
[----:B------:R-:W-:Y:S02]  /*8230*/  SHF.R.U32.HI R5, RZ, 0x2, R5 ;  /* 0x00000002ff057819 */ /* 0x000fe40000011605 */
[----:B------:R-:W-:Y:S02]  /*8240*/  IADD3.X R17, R17, UR13, RZ, P1, !PT ;  /* 0x0000000d11117c10 */ /* 0x000fe40008ffe4ff */
[----:B------:R-:W-:Y:S02]  /*8250*/  PRMT R4, RZ, 0x7610, R4 ;  /* 0x00007610ff047816 */ /* 0x000fe40000000004 */
[----:B0-----:R-:W-:Y:S02]  /*8260*/  SEL R3, RZ, 0x1, !P0 ;  /* 0x00000001ff037807 */ /* 0x001fe40004000000 */
[----:B------:R-:W-:-:S02]  /*8270*/  ISETP.GE.U32.AND P0, PT, R16, UR6, PT ;  /* 0x0000000610007c0c */ /* 0x000fc4000bf06070 */
[----:B------:R-:W-:Y:S01]  /*8280*/  LOP3.LUT R0, R0, R3, RZ, 0x3c, !PT ;  /* 0x0000000300007212 */ /* 0x000fe200078e3cff */
[----:B------:R-:W-:Y:S01]  /*8290*/  IMAD R3, R5, -0x5, R6 ;  /* 0xfffffffb05037824 */ /* 0x000fe200078e0206 */
[----:B------:R-:W-:Y:S01]  /*82a0*/  ISETP.GE.U32.AND.EX P0, PT, R17, UR7, PT, P0 ;  /* 0x0000000711007c0c */ /* 0x000fe2000bf06100 */
[----:B------:R-:W-:Y:S01]  /*82b0*/  IMAD.MOV.U32 R6, RZ, RZ, -0x1 ;  /* 0xffffffffff067424 */ /* 0x000fe200078e00ff */
[----:B------:R-:W-:-:S11]  /*82c0*/  @P2 LOP3.LUT R0, R0, 0x1, R5, 0x78, !PT ;  /* 0x0000000100002812 */ /* 0x000fd600078e7805 */
[----:B------:R-:W-:Y:S05]  /*82d0*/  @P0 BRA `(.L_x_174) ;  /* 0x0000000400500947 */ /* 0x000fea0003800000 */
[----:B------:R-:W0:Y:S01]  /*82e0*/  S2R R15, SR_CTAID.X ;  /* 0x00000000000f7919 */ /* 0x000e220000002500 */
[----:B------:R-:W-:Y:S01]  /*82f0*/  ULDC.64 UR6, c[0x0][0x628] ;  /* 0x00018a0000067ab9 */ /* 0x000fe20000000a00 */
[----:B------:R-:W1:Y:S01]  /*8300*/  LDC R20, c[0x0][0x144] ;  /* 0x00005100ff147b82 */ /* 0x000e620000000800 */
[----:B------:R-:W-:Y:S01]  /*8310*/  ISETP.NE.U32.AND P0, PT, RZ, UR6, PT ;  /* 0x00000006ff007c0c */ /* 0x000fe2000bf05070 */
[----:B------:R-:W2:Y:S01]  /*8320*/  S2R R13, SR_CTAID.Y ;  /* 0x00000000000d7919 */ /* 0x000ea20000002600 */
[----:B------:R-:W-:Y:S01]  /*8330*/  ULDC UR8, c[0x0][0x630] ;  /* 0x00018c0000087ab9 */ /* 0x000fe20000000800 */
[----:B------:R-:W-:Y:S01]  /*8340*/  ULDC UR9, c[0x0][0x150] ;  /* 0x0000540000097ab9 */ /* 0x000fe20000000800 */
[----:B------:R-:W-:Y:S01]  /*8350*/  ISETP.NE.AND.EX P0, PT, RZ, UR7, PT, P0 ;  /* 0x00000007ff007c0c */ /* 0x000fe2000bf05300 */
[----:B------:R-:W-:Y:S02]  /*8360*/  IMAD.MOV.U32 R4, RZ, RZ, R16 ;  /* 0x000000ffff047224 */ /* 0x000fe400078e0010 */
[----:B------:R-:W-:Y:S01]  /*8370*/  IMAD.MOV.U32 R5, RZ, RZ, R17 ;  /* 0x000000ffff057224 */ /* 0x000fe200078e0011 */
[----:B0-----:R-:W-:-:S09]  /*8380*/  I2FP.F32.U32 R22, R15 ;  /* 0x0000000f00167245 */ /* 0x001fd20000201000 */
[----:B------:R-:W-:Y:S05]  /*8390*/  @!P0 BRA `(.L_x_175) ;  /* 0x0000000000288947 */ /* 0x000fea0003800000 */
[----:B------:R-:W-:Y:S02]  /*83a0*/  ULDC UR5, c[0x0][0x634] ;  /* 0x00018d0000057ab9 */ /* 0x000fe40000000800 */
[----:B------:R-:W-:-:S05]  /*83b0*/  IADD3 R5, P0, R16, UR5, RZ ;  /* 0x0000000510057c10 */ /* 0x000fca000ff1e0ff */
[----:B------:R-:W-:-:S04]  /*83c0*/  IMAD.X R21, RZ, RZ, R17, P0 ;  /* 0x000000ffff157224 */ /* 0x000fc800000e0611 */
[----:B------:R-:W-:-:S04]  /*83d0*/  IMAD.WIDE.U32 R6, R21, UR6, RZ ;  /* 0x0000000615067c25 */ /* 0x000fc8000f8e00ff */
[----:B------:R-:W-:-:S04]  /*83e0*/  IMAD.WIDE.U32 R6, P0, R5, UR7, R6 ;  /* 0x0000000705067c25 */ /* 0x000fc8000f800006 */
[----:B------:R-:W-:-:S04]  /*83f0*/  IMAD.WIDE.U32 R4, R5, UR6, RZ ;  /* 0x0000000605047c25 */ /* 0x000fc8000f8e00ff */
[----:B------:R-:W-:Y:S01]  /*8400*/  IMAD.MOV.U32 R4, RZ, RZ, R7 ;  /* 0x000000ffff047224 */ /* 0x000fe200078e0007 */
[----:B------:R-:W-:Y:S01]  /*8410*/  IADD3 RZ, P1, R5, R6, RZ ;  /* 0x0000000605ff7210 */ /* 0x000fe20007f3e0ff */
[----:B------:R-:W-:-:S04]  /*8420*/  IMAD.X R5, RZ, RZ, RZ, P0 ;  /* 0x000000ffff057224 */ /* 0x000fc800000e06ff */
[----:B------:R-:W-:-:S08]  /*8430*/  IMAD.WIDE.U32.X R4, R21, UR7, R4, P1 ;  /* 0x0000000715047c25 */ /* 0x000fd000088e0404 */
.L_x_175:
[----:B------:R-:W-:Y:S01]  /*8440*/  FMUL R22, R22, UR9 ;  /* 0x0000000916167c20 */ /* 0x000fe20008400000 */
[--C-:B------:R-:W-:Y:S01]  /*8450*/  SHF.R.U64 R14, R4, UR8, R5.reuse ;  /* 0x00000008040e7c19 */ /* 0x100fe20008001205 */
[----:B------:R-:W-:Y:S01]  /*8460*/  ULDC.64 UR6, c[0x0][0x620] ;  /* 0x0001880000067ab9 */ /* 0x000fe20000000a00 */
[----:B------:R-:W-:Y:S01]  /*8470*/  SHF.R.U32.HI R4, RZ, UR8, R5 ;  /* 0x00000008ff047c19 */ /* 0x000fe20008011605 */
[----:B------:R-:W-:Y:S01]  /*8480*/  ULDC.64 UR8, c[0x0][0x640] ;  /* 0x0001900000087ab9 */ /* 0x000fe20000000a00 */
[----:B------:R-:W-:Y:S01]  /*8490*/  IADD3 R5, P0, RZ, -R14, RZ ;  /* 0x8000000eff057210 */ /* 0x000fe20007f1e0ff */
[----:B------:R-:W0:Y:S01]  /*84a0*/  F2I.U32.TRUNC.NTZ R22, R22 ;  /* 0x0000001600167305 */ /* 0x000e22000020f000 */
[----:B------:R-:W-:-:S03]  /*84b0*/  ULDC UR5, c[0x0][0x618] ;  /* 0x0001860000057ab9 */ /* 0x000fc60000000800 */
[----:B------:R-:W-:Y:S01]  /*84c0*/  IMAD.X R4, RZ, RZ, ~R4, P0 ;  /* 0x000000ffff047224 */ /* 0x000fe200000e0e04 */
[----:B------:R-:W-:-:S03]  /*84d0*/  ISETP.NE.U32.AND P0, PT, RZ, UR8, PT ;  /* 0x00000008ff007c0c */ /* 0x000fc6000bf05070 */
[----:B------:R-:W-:Y:S01]  /*84e0*/  IMAD R4, R4, UR6, RZ ;  /* 0x0000000604047c24 */ /* 0x000fe2000f8e02ff */
[----:B------:R-:W-:-:S03]  /*84f0*/  ISETP.NE.AND.EX P0, PT, RZ, UR9, PT, P0 ;  /* 0x00000009ff007c0c */ /* 0x000fc6000bf05300 */
[C---:B------:R-:W-:Y:S02]  /*8500*/  IMAD R7, R5.reuse, UR7, R4 ;  /* 0x0000000705077c24 */ /* 0x040fe4000f8e0204 */
[----:B------:R-:W-:Y:S01]  /*8510*/  IMAD.WIDE.U32 R4, R5, UR6, R16 ;  /* 0x0000000605047c25 */ /* 0x000fe2000f8e0010 */
[----:B------:R-:W-:-:S03]  /*8520*/  ULDC UR6, c[0x0][0x154] ;  /* 0x0000550000067ab9 */ /* 0x000fc60000000800 */
[----:B0-----:R-:W-:Y:S02]  /*8530*/  IMAD.MOV R6, RZ, RZ, -R22 ;  /* 0x000000ffff067224 */ /* 0x001fe400078e0a16 */
[----:B------:R-:W-:Y:S02]  /*8540*/  IMAD.IADD R5, R5, 0x1, R7 ;  /* 0x0000000105057824 */ /* 0x000fe400078e0207 */
[----:B-1----:R-:W-:Y:S01]  /*8550*/  IMAD R15, R20, R6, R15 ;  /* 0x00000006140f7224 */ /* 0x002fe200078e020f */
[----:B--2---:R-:W-:Y:S01]  /*8560*/  I2FP.F32.U32 R6, R13 ;  /* 0x0000000d00067245 */ /* 0x004fe20000201000 */
[----:B------:R-:W0:Y:S01]  /*8570*/  LDC R20, c[0x0][0x148] ;  /* 0x00005200ff147b82 */ /* 0x000e220000000800 */
[--C-:B------:R-:W-:Y:S02]  /*8580*/  SHF.R.U64 R21, R4, UR5, R5.reuse ;  /* 0x0000000504157c19 */ /* 0x100fe40008001205 */
[----:B------:R-:W-:Y:S01]  /*8590*/  SHF.R.U32.HI R4, RZ, UR5, R5 ;  /* 0x00000005ff047c19 */ /* 0x000fe20008011605 */
[----:B------:R-:W-:Y:S01]  /*85a0*/  FMUL R6, R6, UR6 ;  /* 0x0000000606067c20 */ /* 0x000fe20008400000 */
[----:B------:R-:W-:-:S02]  /*85b0*/  ULDC UR5, c[0x0][0x608] ;  /* 0x0001820000057ab9 */ /* 0x000fc40000000800 */
[--C-:B------:R-:W-:Y:S01]  /*85c0*/  SHF.R.U64 R23, R21, UR5, R4.reuse ;  /* 0x0000000515177c19 */ /* 0x100fe20008001204 */
[----:B------:R1:W2:Y:S01]  /*85d0*/  F2I.U32.TRUNC.NTZ R24, R6 ;  /* 0x0000000600187305 */ /* 0x0002a2000020f000 */
[----:B------:R-:W-:Y:S01]  /*85e0*/  SHF.R.U32.HI R4, RZ, UR5, R4 ;  /* 0x00000005ff047c19 */ /* 0x000fe20008011604 */
[----:B------:R-:W-:-:S03]  /*85f0*/  ULDC UR5, c[0x0][0x658] ;  /* 0x0001960000057ab9 */ /* 0x000fc60000000800 */
[--C-:B------:R-:W-:Y:S02]  /*8600*/  SHF.R.U64 R22, R23, UR5, R4.reuse ;  /* 0x0000000517167c19 */ /* 0x100fe40008001204 */
[----:B------:R-:W-:-:S03]  /*8610*/  SHF.R.U32.HI R25, RZ, UR5, R4 ;  /* 0x00000005ff197c19 */ /* 0x000fc60008011604 */
[----:B------:R-:W-:Y:S02]  /*8620*/  IMAD.MOV.U32 R4, RZ, RZ, R22 ;  /* 0x000000ffff047224 */ /* 0x000fe400078e0016 */
[----:B------:R-:W-:Y:S01]  /*8630*/  IMAD.MOV.U32 R5, RZ, RZ, R25 ;  /* 0x000000ffff057224 */ /* 0x000fe200078e0019 */
[----:B-1----:R-:W-:Y:S06]  /*8640*/  @!P0 BRA `(.L_x_176) ;  /* 0x0000000000288947 */ /* 0x002fec0003800000 */
        /* <DEDUP_REMOVED lines=10> */
.L_x_176:
[----:B------:R-:W-:Y:S01]  /*86f0*/  ISETP.NE.AND P0, PT, R2, 0x1, PT ;  /* 0x000000010200780c */ /* 0x000fe20003f05270 */
[----:B------:R-:W-:Y:S01]  /*8700*/  ULDC UR5, c[0x0][0x648] ;  /* 0x0001920000057ab9 */ /* 0x000fe20000000800 */
[----:B------:R-:W-:Y:S01]  /*8710*/  LOP3.LUT R23, R23, UR17, RZ, 0xc0, !PT ;  /* 0x0000001117177c12 */ /* 0x000fe2000f8ec0ff */
[----:B--2---:R-:W-:Y:S01]  /*8720*/  IMAD.MOV R24, RZ, RZ, -R24 ;  /* 0x000000ffff187224 */ /* 0x004fe200078e0a18 */
[----:B------:R-:W-:Y:S01]  /*8730*/  SHF.R.U64 R4, R4, UR5, R5 ;  /* 0x0000000504047c19 */ /* 0x000fe20008001205 */
[----:B------:R-:W-:Y:S01]  /*8740*/  ULDC UR5, c[0x0][0x638] ;  /* 0x00018e0000057ab9 */ /* 0x000fe20000000800 */
[----:B------:R-:W-:Y:S01]  /*8750*/  LOP3.LUT R21, R21, UR4, RZ, 0xc0, !PT ;  /* 0x0000000415157c12 */ /* 0x000fe2000f8ec0ff */
[----:B------:R-:W-:Y:S01]  /*8760*/  ULDC UR6, c[0x0][0x610] ;  /* 0x0001840000067ab9 */ /* 0x000fe20000000800 */
[----:B------:R-:W-:Y:S02]  /*8770*/  IMAD.MOV.U32 R6, RZ, RZ, R14 ;  /* 0x000000ffff067224 */ /* 0x000fe400078e000e */
[----:B------:R-:W-:-:S02]  /*8780*/  IMAD.MOV R5, RZ, RZ, -R4 ;  /* 0x000000ffff057224 */ /* 0x000fc400078e0a04 */
[----:B------:R-:W-:Y:S02]  /*8790*/  IMAD R4, R4, UR18, R23 ;  /* 0x0000001204047c24 */ /* 0x000fe4000f8e0217 */
[----:B0-----:R-:W-:Y:S02]  /*87a0*/  @P0 IMAD R15, R20, R24, R13 ;  /* 0x00000018140f0224 */ /* 0x001fe400078e020d */
[----:B------:R-:W-:Y:S01]  /*87b0*/  IMAD R22, R5, UR5, R22 ;  /* 0x0000000505167c24 */ /* 0x000fe2000f8e0216 */
[----:B------:R-:W-:Y:S01]  /*87c0*/  ULDC UR5, c[0x0][0x600] ;  /* 0x0001800000057ab9 */ /* 0x000fe20000000800 */
[----:B------:R-:W-:Y:S02]  /*87d0*/  IMAD R15, R4, UR6, R15 ;  /* 0x00000006040f7c24 */ /* 0x000fe4000f8e020f */
[----:B------:R-:W-:Y:S02]  /*87e0*/  IMAD R22, R22, UR5, R21 ;  /* 0x0000000516167c24 */ /* 0x000fe4000f8e0215 */
[----:B------:R-:W-:-:S03]  /*87f0*/  IMAD.MOV.U32 R4, RZ, RZ, 0x1 ;  /* 0x00000001ff047424 */ /* 0x000fc600078e00ff */
[----:B------:R-:W-:Y:S02]  /*8800*/  SEL R13, R22, R15, !P0 ;  /* 0x0000000f160d7207 */ /* 0x000fe40004000000 */
[----:B------:R-:W-:-:S07]  /*8810*/  SEL R20, R15, R22, !P0 ;  /* 0x000000160f147207 */ /* 0x000fce0004000000 */
.L_x_174:
[----:B------:R-:W-:Y:S05]  /*8820*/  BSYNC B1 ;  /* 0x0000000000017941 */ /* 0x000fea0003800000 */
.L_x_173:
[----:B------:R-:W-:-:S13]  /*8830*/  LOP3.LUT P0, RZ, R4, 0xff, RZ, 0xc0, !PT ;  /* 0x000000ff04ff7812 */ /* 0x000fda000780c0ff */
[----:B------:R-:W-:Y:S05]  /*8840*/  @P0 BRA `(.L_x_177) ;  /* 0xfffffff400380947 */ /* 0x000fea000383ffff */
[----:B------:R-:W-:Y:S05]  /*8850*/  BSYNC B0 ;  /* 0x0000000000007941 */ /* 0x000fea0003800000 */
.L_x_166:
[----:B------:R-:W-:-:S03]  /*8860*/  UMOV UR5, 0xffffffff ;  /* 0xffffffff00057882 */ /* 0x000fc60000000000 */
[----:B------:R-:W-:Y:S05]  /*8870*/  BRA.DIV UR5, `(.L_x_178) ;  /* 0x0000000605387947 */ /* 0x000fea000b800000 */
[----:B------:R-:W-:-:S13]  /*8880*/  ELECT P6, URZ, PT ;  /* 0x00000000003f782f */ /* 0x000fda00038c0000 */
.L_x_193:
[----:B------:R-:W-:Y:S04]  /*8890*/  BSSY B0, `(.L_x_179) ;  /* 0x0000034000007945 */ /* 0x000fe80003800000 */
[----:B------:R-:W-:Y:S05]  /*88a0*/  @!P6 BRA `(.L_x_180) ;  /* 0x0000000000c8e947 */ /* 0x000fea0003800000 */
[----:B------:R-:W-:-:S04]  /*88b0*/  LOP3.LUT R19, R19, 0x2, RZ, 0xfc, !PT ;  /* 0x0000000213137812 */ /* 0x000fc800078efcff */
[----:B------:R-:W-:-:S13]  /*88c0*/  ISETP.NE.AND P0, PT, R19, 0x3, PT ;  /* 0x000000031300780c */ /* 0x000fda0003f05270 */
[----:B------:R-:W-:Y:S05]  /*88d0*/  @!P0 BRA `(.L_x_181) ;  /* 0x0000000000048947 */ /* 0x000fea0003800000 */
[----:B------:R-:W-:Y:S01]  /*88e0*/  BPT.TRAP 0x1 ;  /* 0x000000040000795c */ /* 0x000fe20000300000 */
.L_x_181:
[----:B------:R-:W0:Y:S01]  /*88f0*/  S2R R5, SR_CgaCtaId ;  /* 0x0000000000057919 */ /* 0x000e220000008800 */
[----:B------:R-:W-:Y:S02]  /*8900*/  MOV R2, 0x400 ;  /* 0x0000040000027802 */ /* 0x000fe40000000f00 */
[----:B------:R-:W-:Y:S02]  /*8910*/  SHF.L.U32 R4, R0, 0x1f, RZ ;  /* 0x0000001f00047819 */ /* 0x000fe400000006ff */
[----:B0-----:R-:W-:-:S05]  /*8920*/  LEA R2, R5, R2, 0x18 ;  /* 0x0000000205027211 */ /* 0x001fca00078ec0ff */
[----:B------:R-:W-:-:S04]  /*8930*/  VIADD R2, R2, 0x28 ;  /* 0x0000002802027836 */ /* 0x000fc80000000000 */
[C---:B------:R-:W-:Y:S02]  /*8940*/  IMAD R7, R3.reuse, 0x8, R2 ;  /* 0x0000000803077824 */ /* 0x040fe400078e0202 */
[----:B------:R-:W-:Y:S02]  /*8950*/  VIADD R3, R3, 0x1 ;  /* 0x0000000103037836 */ /* 0x000fe40000000000 */
[----:B------:R-:W0:Y:S03]  /*8960*/  SYNCS.PHASECHK.TRANS64.TRYWAIT P0, [R7+URZ], R4 ;  /* 0x00000004070075a7 */ /* 0x000e26000800017f */
[----:B------:R-:W-:-:S04]  /*8970*/  ISETP.NE.AND P1, PT, R3, 0x5, PT ;  /* 0x000000050300780c */ /* 0x000fc80003f25270 */
[----:B------:R-:W-:Y:S02]  /*8980*/  SEL R5, RZ, 0x1, P1 ;  /* 0x00000001ff057807 */ /* 0x000fe40000800000 */
[----:B------:R-:W-:Y:S02]  /*8990*/  SEL R3, R3, RZ, P1 ;  /* 0x000000ff03037207 */ /* 0x000fe40000800000 */
[----:B------:R-:W-:-:S03]  /*89a0*/  LOP3.LUT R6, R0, R5, RZ, 0x3c, !PT ;  /* 0x0000000500067212 */ /* 0x000fc600078e3cff */
[----:B------:R-:W-:Y:S01]  /*89b0*/  IMAD R8, R3, 0x8, R2 ;  /* 0x0000000803087824 */ /* 0x000fe200078e0202 */
[----:B------:R-:W-:Y:S01]  /*89c0*/  SHF.L.U32 R5, R6, 0x1f, RZ ;  /* 0x0000001f06057819 */ /* 0x000fe200000006ff */
[----:B0-----:R-:W-:Y:S06]  /*89d0*/  @!P0 BRA `(.L_x_182) ;  /* 0x0000000400008947 */ /* 0x001fec0003800000 */
.L_x_194:
[----:B------:R-:W1:Y:S01]  /*89e0*/  SYNCS.PHASECHK.TRANS64.TRYWAIT P0, [R8+URZ], R5 ;  /* 0x00000005080075a7 */ /* 0x000e62000800017f */
[----:B------:R-:W-:-:S05]  /*89f0*/  VIADD R0, R3, 0x1 ;  /* 0x0000000103007836 */ /* 0x000fca0000000000 */
[----:B------:R-:W-:-:S04]  /*8a00*/  ISETP.NE.AND P1, PT, R0, 0x5, PT ;  /* 0x000000050000780c */ /* 0x000fc80003f25270 */
[----:B------:R-:W-:Y:S02]  /*8a10*/  SEL R3, RZ, 0x1, P1 ;  /* 0x00000001ff037807 */ /* 0x000fe40000800000 */
[----:B0-----:R-:W-:Y:S02]  /*8a20*/  SEL R7, R0, RZ, P1 ;  /* 0x000000ff00077207 */ /* 0x001fe40000800000 */
[----:B------:R-:W-:-:S03]  /*8a30*/  LOP3.LUT R6, R6, R3, RZ, 0x3c, !PT ;  /* 0x0000000306067212 */ /* 0x000fc600078e3cff */
[----:B------:R-:W-:Y:S01]  /*8a40*/  IMAD R9, R7, 0x8, R2 ;  /* 0x0000000807097824 */ /* 0x000fe200078e0202 */
[----:B------:R-:W-:Y:S01]  /*8a50*/  SHF.L.U32 R4, R6, 0x1f, RZ ;  /* 0x0000001f06047819 */ /* 0x000fe200000006ff */
[----:B-1----:R-:W-:Y:S06]  /*8a60*/  @!P0 BRA `(.L_x_183) ;  /* 0x0000000000f08947 */ /* 0x002fec0003800000 */
.L_x_195:
[----:B------:R-:W1:Y:S01]  /*8a70*/  SYNCS.PHASECHK.TRANS64.TRYWAIT P0, [R9+URZ], R4 ;  /* 0x00000004090075a7 */ /* 0x000e62000800017f */
[----:B------:R-:W-:-:S05]  /*8a80*/  VIADD R0, R7, 0x1 ;  /* 0x0000000107007836 */ /* 0x000fca0000000000 */
[----:B------:R-:W-:-:S04]  /*8a90*/  ISETP.NE.AND P1, PT, R0, 0x5, PT ;  /* 0x000000050000780c */ /* 0x000fc80003f25270 */
[----:B------:R-:W-:Y:S02]  /*8aa0*/  SEL R3, RZ, 0x1, P1 ;  /* 0x00000001ff037807 */ /* 0x000fe40000800000 */
[----:B------:R-:W-:Y:S02]  /*8ab0*/  SEL R7, R0, RZ, P1 ;  /* 0x000000ff00077207 */ /* 0x000fe40000800000 */
[----:B------:R-:W-:-:S03]  /*8ac0*/  LOP3.LUT R11, R6, R3, RZ, 0x3c, !PT ;  /* 0x00000003060b7212 */ /* 0x000fc600078e3cff */
[----:B------:R-:W-:Y:S01]  /*8ad0*/  IMAD R6, R7, 0x8, R2 ;  /* 0x0000000807067824 */ /* 0x000fe200078e0202 */
[----:B0-----:R-:W-:Y:S01]  /*8ae0*/  SHF.L.U32 R5, R11, 0x1f, RZ ;  /* 0x0000001f0b057819 */ /* 0x001fe200000006ff */
[----:B-1----:R-:W-:Y:S06]  /*8af0*/  @!P0 BRA `(.L_x_184) ;  /* 0x0000000000e08947 */ /* 0x002fec0003800000 */
.L_x_196:
[----:B------:R-:W1:Y:S01]  /*8b00*/  SYNCS.PHASECHK.TRANS64.TRYWAIT P0, [R6+URZ], R5 ;  /* 0x00000005060075a7 */ /* 0x000e62000800017f */
[----:B------:R-:W-:-:S05]  /*8b10*/  VIADD R0, R7, 0x1 ;  /* 0x0000000107007836 */ /* 0x000fca0000000000 */
[----:B------:R-:W-:-:S04]  /*8b20*/  ISETP.NE.AND P1, PT, R0, 0x5, PT ;  /* 0x000000050000780c */ /* 0x000fc80003f25270 */
[----:B0-----:R-:W-:Y:S02]  /*8b30*/  SEL R4, RZ, 0x1, P1 ;  /* 0x00000001ff047807 */ /* 0x001fe40000800000 */
[----:B------:R-:W-:Y:S02]  /*8b40*/  SEL R3, R0, RZ, P1 ;  /* 0x000000ff00037207 */ /* 0x000fe40000800000 */
[----:B------:R-:W-:Y:S01]  /*8b50*/  LOP3.LUT R0, R11, R4, RZ, 0x3c, !PT ;  /* 0x000000040b007212 */ /* 0x000fe200078e3cff */
[----:B-1----:R-:W-:Y:S06]  /*8b60*/  @!P0 BRA `(.L_x_185) ;  /* 0x0000000000d88947 */ /* 0x002fec0003800000 */
.L_x_197:
[----:B------:R-:W-:Y:S01]  /*8b70*/  IMAD R3, R3, 0x8, R2 ;  /* 0x0000000803037824 */ /* 0x000fe200078e0202 */
[----:B------:R-:W-:-:S07]  /*8b80*/  SHF.L.U32 R0, R0, 0x1f, RZ ;  /* 0x0000001f00007819 */ /* 0x000fce00000006ff */
.L_x_186:
[----:B-1----:R1:W2:Y:S02]  /*8b90*/  SYNCS.PHASECHK.TRANS64.TRYWAIT P0, [R3+URZ], R0 ;  /* 0x00000000030075a7 */ /* 0x0022a4000800017f */
[----:B--2---:R-:W-:Y:S05]  /*8ba0*/  @!P0 NANOSLEEP.SYNCS 0x989680 ;  /* 0x009896800000895d */ /* 0x004fea0003900000 */
[----:B------:R-:W2:Y:S02]  /*8bb0*/  @!P0 SYNCS.PHASECHK.TRANS64 P0, [R3+URZ], R0 ;  /* 0x00000000030085a7 */ /* 0x000ea4000800007f */
[----:B--2---:R-:W-:Y:S05]  /*8bc0*/  @!P0 BRA `(.L_x_186) ;  /* 0xfffffffc00f08947 */ /* 0x004fea000383ffff */
.L_x_180:
[----:B------:R-:W-:Y:S05]  /*8bd0*/  BSYNC B0 ;  /* 0x0000000000007941 */ /* 0x000fea0003800000 */
.L_x_179:
[----:B------:R-:W-:Y:S05]  /*8be0*/  EXIT ;  /* 0x000000000000794d */ /* 0x000fea0003800000 */
.L_x_21:
[----:B---3--:R3:W4:Y:S02]  /*8bf0*/  SYNCS.PHASECHK.TRANS64.TRYWAIT P1, [R3+URZ], R0 ;  /* 0x00000000030075a7 */ /* 0x008724000802017f */
[----:B----4-:R-:W-:Y:S05]  /*8c00*/  @!P1 NANOSLEEP.SYNCS 0x989680 ;  /* 0x009896800000995d */ /* 0x010fea0003900000 */
[----:B------:R-:W4:Y:S02]  /*8c10*/  @!P1 SYNCS.PHASECHK.TRANS64 P1, [R3+URZ], R0 ;  /* 0x00000000030095a7 */ /* 0x000f24000802007f */
[----:B----4-:R-:W-:Y:S05]  /*8c20*/  @!P1 BRA `(.L_x_21) ;  /* 0xfffffffc00f09947 */ /* 0x010fea000383ffff */
[----:B------:R-:W-:Y:S05]  /*8c30*/  BRA `(.L_x_20) ;  /* 0xffffff8800287947 */ /* 0x000fea000383ffff */
.L_x_26:
[----:B-1----:R1:W2:Y:S02]  /*8c40*/  SYNCS.PHASECHK.TRANS64.TRYWAIT P1, [R5+URZ], R4 ;  /* 0x00000004050075a7 */ /* 0x0022a4000802017f */
[----:B--2---:R-:W-:Y:S05]  /*8c50*/  @!P1 NANOSLEEP.SYNCS 0x989680 ;  /* 0x009896800000995d */ /* 0x004fea0003900000 */
[----:B------:R-:W2:Y:S02]  /*8c60*/  @!P1 SYNCS.PHASECHK.TRANS64 P1, [R5+URZ], R4 ;  /* 0x00000004050095a7 */ /* 0x000ea4000802007f */
[----:B--2---:R-:W-:Y:S05]  /*8c70*/  @!P1 BRA `(.L_x_26) ;  /* 0xfffffffc00f09947 */ /* 0x004fea000383ffff */
[----:B------:R-:W-:Y:S05]  /*8c80*/  BRA `(.L_x_25) ;  /* 0xffffff8c00787947 */ /* 0x000fea000383ffff */
.L_x_167:
[----:B------:R-:W-:Y:S01]  /*8c90*/  BSSY B1, `(.L_x_187) ;  /* 0x0000006000017945 */ /* 0x000fe20003800000 */
[----:B------:R-:W-:-:S07]  /*8ca0*/  IMAD.MOV.U32 R15, RZ, RZ, -0x1 ;  /* 0xffffffffff0f7424 */ /* 0x000fce00078e00ff */
[----:B------:R-:W-:Y:S05]  /*8cb0*/  WARPSYNC.COLLECTIVE R15, `(.L_x_188) ;  /* 0x000000000f0c7348 */ /* 0x000fea0003c00000 */
[----:B------:R-:W-:Y:S02]  /*8cc0*/  ELECT P6, UR62, PT ;  /* 0x00000000003e782f */ /* 0x000fe400038c0000 */
[----:B------:R-:W-:Y:S01]  /*8cd0*/  MOV R14, UR62 ;  /* 0x0000003e000e7c02 */ /* 0x000fe20008000f00 */
[----:B------:R-:W-:Y:S10]  /*8ce0*/  ENDCOLLECTIVE ;  /* 0x000000000000791b */ /* 0x000ff40003800000 */
.L_x_188:
[----:B------:R-:W-:Y:S05]  /*8cf0*/  BSYNC B1 ;  /* 0x0000000000017941 */ /* 0x000fea0003800000 */
.L_x_187:
[----:B------:R-:W-:Y:S05]  /*8d00*/  BRA `(.L_x_189) ;  /* 0xfffffff000147947 */ /* 0x000fea000383ffff */
.L_x_170:
[----:B0-----:R0:W1:Y:S02]  /*8d10*/  SYNCS.PHASECHK.TRANS64.TRYWAIT P0, [R20+URZ+0x28], R7 ;  /* 0x00002807140075a7 */ /* 0x001064000800017f */
[----:B-1----:R-:W-:Y:S05]  /*8d20*/  @!P0 NANOSLEEP.SYNCS 0x989680 ;  /* 0x009896800000895d */ /* 0x002fea0003900000 */
[----:B------:R-:W1:Y:S02]  /*8d30*/  @!P0 SYNCS.PHASECHK.TRANS64 P0, [R20+URZ+0x28], R7 ;  /* 0x00002807140085a7 */ /* 0x000e64000800007f */
[----:B-1----:R-:W-:Y:S05]  /*8d40*/  @!P0 BRA `(.L_x_170) ;  /* 0xfffffffc00f08947 */ /* 0x002fea000383ffff */
[----:B------:R-:W-:Y:S05]  /*8d50*/  BRA `(.L_x_190) ;  /* 0xfffffff000547947 */ /* 0x000fea000383ffff */
.L_x_178:
[----:B------:R-:W-:Y:S01]  /*8d60*/  BSSY B0, `(.L_x_191) ;  /* 0x0000006000007945 */ /* 0x000fe20003800000 */
[----:B------:R-:W-:-:S07]  /*8d70*/  IMAD.MOV.U32 R15, RZ, RZ, -0x1 ;  /* 0xffffffffff0f7424 */ /* 0x000fce00078e00ff */
[----:B------:R-:W-:Y:S05]  /*8d80*/  WARPSYNC.COLLECTIVE R15, `(.L_x_192) ;  /* 0x000000000f0c7348 */ /* 0x000fea0003c00000 */
[----:B------:R-:W-:Y:S02]  /*8d90*/  ELECT P6, UR62, PT ;  /* 0x00000000003e782f */ /* 0x000fe400038c0000 */
[----:B------:R-:W-:Y:S01]  /*8da0*/  MOV R14, UR62 ;  /* 0x0000003e000e7c02 */ /* 0x000fe20008000f00 */
[----:B------:R-:W-:Y:S10]  /*8db0*/  ENDCOLLECTIVE ;  /* 0x000000000000791b */ /* 0x000ff40003800000 */
.L_x_192:
[----:B------:R-:W-:Y:S05]  /*8dc0*/  BSYNC B0 ;  /* 0x0000000000007941 */ /* 0x000fea0003800000 */
.L_x_191:
[----:B------:R-:W-:Y:S05]  /*8dd0*/  BRA `(.L_x_193) ;  /* 0xfffffff800ac7947 */ /* 0x000fea000383ffff */
.L_x_182:
[----:B0-----:R0:W1:Y:S02]  /*8de0*/  SYNCS.PHASECHK.TRANS64.TRYWAIT P0, [R7+URZ], R4 ;  /* 0x00000004070075a7 */ /* 0x001064000800017f */
[----:B-1----:R-:W-:Y:S05]  /*8df0*/  @!P0 NANOSLEEP.SYNCS 0x989680 ;  /* 0x009896800000895d */ /* 0x002fea0003900000 */
[----:B------:R-:W1:Y:S02]  /*8e00*/  @!P0 SYNCS.PHASECHK.TRANS64 P0, [R7+URZ], R4 ;  /* 0x00000004070085a7 */ /* 0x000e64000800007f */
[----:B-1----:R-:W-:Y:S05]  /*8e10*/  @!P0 BRA `(.L_x_182) ;  /* 0xfffffffc00f08947 */ /* 0x002fea000383ffff */
[----:B------:R-:W-:Y:S05]  /*8e20*/  BRA `(.L_x_194) ;  /* 0xfffffff800ec7947 */ /* 0x000fea000383ffff */
.L_x_183:
[----:B0-----:R0:W1:Y:S02]  /*8e30*/  SYNCS.PHASECHK.TRANS64.TRYWAIT P0, [R8+URZ], R5 ;  /* 0x00000005080075a7 */ /* 0x001064000800017f */
[----:B-1----:R-:W-:Y:S05]  /*8e40*/  @!P0 NANOSLEEP.SYNCS 0x989680 ;  /* 0x009896800000895d */ /* 0x002fea0003900000 */
[----:B------:R-:W1:Y:S02]  /*8e50*/  @!P0 SYNCS.PHASECHK.TRANS64 P0, [R8+URZ], R5 ;  /* 0x00000005080085a7 */ /* 0x000e64000800007f */
[----:B-1----:R-:W-:Y:S05]  /*8e60*/  @!P0 BRA `(.L_x_183) ;  /* 0xfffffffc00f08947 */ /* 0x002fea000383ffff */
[----:B------:R-:W-:Y:S05]  /*8e70*/  BRA `(.L_x_195) ;  /* 0xfffffff800fc7947 */ /* 0x000fea000383ffff */
.L_x_184:
[----:B0-----:R0:W1:Y:S02]  /*8e80*/  SYNCS.PHASECHK.TRANS64.TRYWAIT P0, [R9+URZ], R4 ;  /* 0x00000004090075a7 */ /* 0x001064000800017f */
[----:B-1----:R-:W-:Y:S05]  /*8e90*/  @!P0 NANOSLEEP.SYNCS 0x989680 ;  /* 0x009896800000895d */ /* 0x002fea0003900000 */
[----:B------:R-:W1:Y:S02]  /*8ea0*/  @!P0 SYNCS.PHASECHK.TRANS64 P0, [R9+URZ], R4 ;  /* 0x00000004090085a7 */ /* 0x000e64000800007f */
[----:B-1----:R-:W-:Y:S05]  /*8eb0*/  @!P0 BRA `(.L_x_184) ;  /* 0xfffffffc00f08947 */ /* 0x002fea000383ffff */
[----:B------:R-:W-:Y:S05]  /*8ec0*/  BRA `(.L_x_196) ;  /* 0xfffffffc000c7947 */ /* 0x000fea000383ffff */
.L_x_185:
[----:B0-----:R0:W1:Y:S02]  /*8ed0*/  SYNCS.PHASECHK.TRANS64.TRYWAIT P0, [R6+URZ], R5 ;  /* 0x00000005060075a7 */ /* 0x001064000800017f */
[----:B-1----:R-:W-:Y:S05]  /*8ee0*/  @!P0 NANOSLEEP.SYNCS 0x989680 ;  /* 0x009896800000895d */ /* 0x002fea0003900000 */
[----:B------:R-:W1:Y:S02]  /*8ef0*/  @!P0 SYNCS.PHASECHK.TRANS64 P0, [R6+URZ], R5 ;  /* 0x00000005060085a7 */ /* 0x000e64000800007f */
[----:B-1----:R-:W-:Y:S05]  /*8f00*/  @!P0 BRA `(.L_x_185) ;  /* 0xfffffffc00f08947 */ /* 0x002fea000383ffff */
[----:B------:R-:W-:Y:S05]  /*8f10*/  BRA `(.L_x_197) ;  /* 0xfffffffc00147947 */ /* 0x000fea000383ffff */
.L_x_198:
[----:B------:R-:W-:-:S00]  /*8f20*/  BRA `(.L_x_198) ;  /* 0xfffffffc00fc7947 */ /* 0x000fc0000383ffff */
[----:B------:R-:W-:-:S00]  /*8f30*/  NOP ;  /* 0x0000000000007918 */ /* 0x000fc00000000000 */
        /* <DEDUP_REMOVED lines=12> */
.L_x_199:


//--------------------- .nv.global.init           --------------------------
	.section	.nv.global.init,"aw",@progbits
.nv.global.init:
	.type		$str$22,@object
	.size		$str$22,($str$23 - $str$22)
$str$22:
        /*0000*/ 	.byte	0x6b, 0x5f, 0x74, 0x69, 0x6c, 0x65, 0x5f, 0x63, 0x6f, 0x75, 0x6e, 0x74, 0x20, 0x3e, 0x3d, 0x20
        /*0010*/ 	.byte	0x31, 0x00
	.type		$str$23,@object
	.size		$str$23,(__unnamed_1 - $str$23)
$str$23:
        /*0012*/ 	.byte	0x2f, 0x74, 0x6d, 0x70, 0x2f, 0x63, 0x75, 0x74, 0x6c, 0x61, 0x73, 0x73, 0x5f, 0x73, 0x77, 0x65
        /*0022*/ 	.byte	0x65, 0x70, 0x5f, 0x73, 0x72, 0x63, 0x2f, 0x69, 0x6e, 0x63, 0x6c, 0x75, 0x64, 0x65, 0x2f, 0x63
        /*0032*/ 	.byte	0x75, 0x74, 0x6c, 0x61, 0x73, 0x73, 0x2f, 0x67, 0x65, 0x6d, 0x6d, 0x2f, 0x63, 0x6f, 0x6c, 0x6c
        /*0042*/ 	.byte	0x65, 0x63, 0x74, 0x69, 0x76, 0x65, 0x2f, 0x73, 0x6d, 0x39, 0x30, 0x5f, 0x6d, 0x6d, 0x61, 0x5f
        /*0052*/ 	.byte	0x74, 0x6d, 0x61, 0x5f, 0x67, 0x6d, 0x6d, 0x61, 0x5f, 0x73, 0x73, 0x5f, 0x77, 0x61, 0x72, 0x70
        /*0062*/ 	.byte	0x73, 0x70, 0x65, 0x63, 0x69, 0x61, 0x6c, 0x69, 0x7a, 0x65, 0x64, 0x2e, 0x68, 0x70, 0x70, 0x00
	.type		__unnamed_1,@object
	.size		__unnamed_1,(.L_0 - __unnamed_1)
__unnamed_1:
        /*0072*/ 	.byte	0x76, 0x6f, 0x69, 0x64, 0x20, 0x63, 0x75, 0x74, 0x6c, 0x61, 0x73, 0x73, 0x3a, 0x3a, 0x67, 0x65
        /* <DEDUP_REMOVED lines=180> */
        /*0bc2*/ 	.byte	0x65, 0x3a, 0x3a, 0x69, 0x64, 0x65, 0x6e, 0x74, 0x69, 0x74, 0x79, 0x5d, 0x00
.L_0:


//--------------------- .nv.shared._ZN7cutlass13device_kernelINS_4gemm6kernel13GemmUniversalIN4cute5tupleIJiiiiEEENS1_10collective13CollectiveMmaINS1_34MainloopSm90TmaGmmaWarpSpecializedILi5ENS5_IJNS4_1CILi1EEENSA_ILi4EEESB_EEENS1_35KernelTmaWarpSpecializedCooperativeEEENS5_IJNSA_ILi256EEENSA_ILi64EEESH_EEENS_10bfloat16_tENS5_IJlSB_lEEESJ_SK_NS4_8TiledMMAINS4_8MMA_AtomIJNS4_4SM904GMMA27MMA_64x64x16_F32BF16BF16_SSILNSO_5MajorE0ELSQ_0ELNSO_7ScaleInE1ELSR_1EEEEEENS4_6LayoutINS5_IJNSA_ILi2EEESB_SB_EEENS5_IJSB_NSA_ILi0EEESX_EEEEENS5_IJNS4_10UnderscoreES10_S10_EEEEENS4_23SM90_TMA_LOAD_MULTICASTENS4_14ComposedLayoutINS4_7SwizzleILi3ELi4ELi3EEENS4_18smem_ptr_flag_bitsILi16EEENSU_INS5_IJNSA_ILi8EEESH_EEENS5_IJSH_SB_EEEEEEEvNS4_8identityENS4_13SM90_TMA_LOADES1D_vS1E_EENS_8epilogue10collective6detail29Sm90TmaWarpSpecializedAdapterINS1I_15DefaultEpilogueISJ_SK_SK_NS1H_6thread17LinearCombinationISJ_Li1EffLNS1M_9ScaleType4KindE0ELNS_15FloatRoundStyleE2ESJ_EENS1_15EpilogueDefaultEEEEEvvEEEEvNT_6ParamsE --------------------------
	.section	.nv.shared._ZN7cutlass13device_kernelINS_4gemm6kernel13GemmUniversalIN4cute5tupleIJiiiiEEENS1_10collective13CollectiveMmaINS1_34MainloopSm90TmaGmmaWarpSpecializedILi5ENS5_IJNS4_1CILi1EEENSA_ILi4EEESB_EEENS1_35KernelTmaWarpSpecializedCooperativeEEENS5_IJNSA_ILi256EEENSA_ILi64EEESH_EEENS_10bfloat16_tENS5_IJlSB_lEEESJ_SK_NS4_8TiledMMAINS4_8MMA_AtomIJNS4_4SM904GMMA27MMA_64x64x16_F32BF16BF16_SSILNSO_5MajorE0ELSQ_0ELNSO_7ScaleInE1ELSR_1EEEEEENS4_6LayoutINS5_IJNSA_ILi2EEESB_SB_EEENS5_IJSB_NSA_ILi0EEESX_EEEEENS5_IJNS4_10UnderscoreES10_S10_EEEEENS4_23SM90_TMA_LOAD_MULTICASTENS4_14ComposedLayoutINS4_7SwizzleILi3ELi4ELi3EEENS4_18smem_ptr_flag_bitsILi16EEENSU_INS5_IJNSA_ILi8EEESH_EEENS5_IJSH_SB_EEEEEEEvNS4_8identityENS4_13SM90_TMA_LOADES1D_vS1E_EENS_8epilogue10collective6detail29Sm90TmaWarpSpecializedAdapterINS1I_15DefaultEpilogueISJ_SK_SK_NS1H_6thread17LinearCombinationISJ_Li1EffLNS1M_9ScaleType4KindE0ELNS_15FloatRoundStyleE2ESJ_EENS1_15EpilogueDefaultEEEEEvvEEEEvNT_6ParamsE,"aw",@nobits
	.sectionflags	@""
	.align	16
	.zero		1024


//--------------------- .nv.shared.reserved.0     --------------------------
	.section	.nv.shared.reserved.0,"aw",@nobits
	.weak		__nv_reservedSMEM_offset_0_alias
	.size		__nv_reservedSMEM_offset_0_alias, 0, 0
	.other		__nv_reservedSMEM_offset_0_alias,@"STO_CUDA_RESERVED_SHARED STV_DEFAULT"
__nv_reservedSMEM_offset_0_alias:
	.zero		0


//--------------------- .nv.global                --------------------------
	.section	.nv.global,"aw",@nobits
.nv.global:
	.type		_ZN40_INTERNAL_4a50fe26_4_k_cu_7072dabf_196354cute1_E,@object
	.size		_ZN40_INTERNAL_4a50fe26_4_k_cu_7072dabf_196354cute1_E,(_ZN40_INTERNAL_4a50fe26_4_k_cu_7072dabf_196354cuda3std3__45__cpo6cbeginE - _ZN40_INTERNAL_4a50fe26_4_k_cu_7072dabf_196354cute1_E)
_ZN40_INTERNAL_4a50fe26_4_k_cu_7072dabf_196354cute1_E:
	.zero		1
	.type		_ZN40_INTERNAL_4a50fe26_4_k_cu_7072dabf_196354cuda3std3__45__cpo6cbeginE,@object
	.size		_ZN40_INTERNAL_4a50fe26_4_k_cu_7072dabf_196354cuda3std3__45__cpo6cbeginE,(_ZN40_INTERNAL_4a50fe26_4_k_cu_7072dabf_196354cuda3std3__48in_placeE - _ZN40_INTERNAL_4a50fe26_4_k_cu_7072dabf_196354cuda3std3__45__cpo6cbeginE)
_ZN40_INTERNAL_4a50fe26_4_k_cu_7072dabf_196354cuda3std3__45__cpo6cbeginE:
	.zero		1
	.type		_ZN40_INTERNAL_4a50fe26_4_k_cu_7072dabf_196354cuda3std3__48in_placeE,@object
	.size		_ZN40_INTERNAL_4a50fe26_4_k_cu_7072dabf_196354cuda3std3__48in_placeE,(_ZN40_INTERNAL_4a50fe26_4_k_cu_7072dabf_196354cuda3std6ranges3__45__cpo9iter_moveE - _ZN40_INTERNAL_4a50fe26_4_k_cu_7072dabf_196354cuda3std3__48in_placeE)
_ZN40_INTERNAL_4a50fe26_4_k_cu_7072dabf_196354cuda3std3__48in_placeE:
	.zero		1
	.type		_ZN40_INTERNAL_4a50fe26_4_k_cu_7072dabf_196354cuda3std6ranges3__45__cpo9iter_moveE,@object
	.size		_ZN40_INTERNAL_4a50fe26_4_k_cu_7072dabf_196354cuda3std6ranges3__45__cpo9iter_moveE,(_ZN40_INTERNAL_4a50fe26_4_k_cu_7072dabf_196354cuda3std3__45__cpo5beginE - _ZN40_INTERNAL_4a50fe26_4_k_cu_7072dabf_196354cuda3std6ranges3__45__cpo9iter_moveE)
_ZN40_INTERNAL_4a50fe26_4_k_cu_7072dabf_196354cuda3std6ranges3__45__cpo9iter_moveE:
	.zero		1
	.type		_ZN40_INTERNAL_4a50fe26_4_k_cu_7072dabf_196354cuda3std3__45__cpo5beginE,@object
	.size		_ZN40_INTERNAL_4a50fe26_4_k_cu_7072dabf_196354cuda3std3__45__cpo5beginE,(_ZN40_INTERNAL_4a50fe26_4_k_cu_7072dabf_196354cuda3std3__442_GLOBAL__N__4a50fe26_4_k_cu_7072dabf_196356ignoreE - _ZN40_INTERNAL_4a50fe26_4_k_cu_7072dabf_196354cuda3std3__45__cpo5beginE)
_ZN40_INTERNAL_4a50fe26_4_k_cu_7072dabf_196354cuda3std3__45__cpo5beginE:
	.zero		1
	.type		_ZN40_INTERNAL_4a50fe26_4_k_cu_7072dabf_196354cuda3std3__442_GLOBAL__N__4a50fe26_4_k_cu_7072dabf_196356ignoreE,@object
	.size		_ZN40_INTERNAL_4a50fe26_4_k_cu_7072dabf_196354cuda3std3__442_GLOBAL__N__4a50fe26_4_k_cu_7072dabf_196356ignoreE,(_ZN40_INTERNAL_4a50fe26_4_k_cu_7072dabf_196354cute7productE - _ZN40_INTERNAL_4a50fe26_4_k_cu_7072dabf_196354cuda3std3__442_GLOBAL__N__4a50fe26_4_k_cu_7072dabf_196356ignoreE)
_ZN40_INTERNAL_4a50fe26_4_k_cu_7072dabf_196354cuda3std3__442_GLOBAL__N__4a50fe26_4_k_cu_7072dabf_196356ignoreE:
	.zero		1
	.type		_ZN40_INTERNAL_4a50fe26_4_k_cu_7072dabf_196354cute7productE,@object
	.size		_ZN40_INTERNAL_4a50fe26_4_k_cu_7072dabf_196354cute7productE,(_ZN40_INTERNAL_4a50fe26_4_k_cu_7072dabf_196354cuda3std3__45__cpo3endE - _ZN40_INTERNAL_4a50fe26_4_k_cu_7072dabf_196354cute7productE)
_ZN40_INTERNAL_4a50fe26_4_k_cu_7072dabf_196354cute7productE:
	.zero		1
	.type		_ZN40_INTERNAL_4a50fe26_4_k_cu_7072dabf_196354cuda3std3__45__cpo3endE,@object
	.size		_ZN40_INTERNAL_4a50fe26_4_k_cu_7072dabf_196354cuda3std3__45__cpo3endE,(_ZN40_INTERNAL_4a50fe26_4_k_cu_7072dabf_196354cuda3std3__419piecewise_constructE - _ZN40_INTERNAL_4a50fe26_4_k_cu_7072dabf_196354cuda3std3__45__cpo3endE)
_ZN40_INTERNAL_4a50fe26_4_k_cu_7072dabf_196354cuda3std3__45__cpo3endE:
	.zero		1
	.type		_ZN40_INTERNAL_4a50fe26_4_k_cu_7072dabf_196354cuda3std3__419piecewise_constructE,@object
	.size		_ZN40_INTERNAL_4a50fe26_4_k_cu_7072dabf_196354cuda3std3__419piecewise_constructE,(_ZN40_INTERNAL_4a50fe26_4_k_cu_7072dabf_196354cuda3std3__45__cpo4cendE - _ZN40_INTERNAL_4a50fe26_4_k_cu_7072dabf_196354cuda3std3__419piecewise_constructE)
_ZN40_INTERNAL_4a50fe26_4_k_cu_7072dabf_196354cuda3std3__419piecewise_constructE:
	.zero		1
	.type		_ZN40_INTERNAL_4a50fe26_4_k_cu_7072dabf_196354cuda3std3__45__cpo4cendE,@object
	.size		_ZN40_INTERNAL_4a50fe26_4_k_cu_7072dabf_196354cuda3std3__45__cpo4cendE,(_ZN40_INTERNAL_4a50fe26_4_k_cu_7072dabf_196354cuda3std6ranges3__45__cpo4swapE - _ZN40_INTERNAL_4a50fe26_4_k_cu_7072dabf_196354cuda3std3__45__cpo4cendE)
_ZN40_INTERNAL_4a50fe26_4_k_cu_7072dabf_196354cuda3std3__45__cpo4cendE:
	.zero		1
	.type		_ZN40_INTERNAL_4a50fe26_4_k_cu_7072dabf_196354cuda3std6ranges3__45__cpo4swapE,@object
	.size		_ZN40_INTERNAL_4a50fe26_4_k_cu_7072dabf_196354cuda3std6ranges3__45__cpo4swapE,(.L_8 - _ZN40_INTERNAL_4a50fe26_4_k_cu_7072dabf_196354cuda3std6ranges3__45__cpo4swapE)
_ZN40_INTERNAL_4a50fe26_4_k_cu_7072dabf_196354cuda3std6ranges3__45__cpo4swapE:
	.zero		1
.L_8:


//--------------------- .nv.constant0._ZN7cutlass13device_kernelINS_4gemm6kernel13GemmUniversalIN4cute5tupleIJiiiiEEENS1_10collective13CollectiveMmaINS1_34MainloopSm90TmaGmmaWarpSpecializedILi5ENS5_IJNS4_1CILi1EEENSA_ILi4EEESB_EEENS1_35KernelTmaWarpSpecializedCooperativeEEENS5_IJNSA_ILi256EEENSA_ILi64EEESH_EEENS_10bfloat16_tENS5_IJlSB_lEEESJ_SK_NS4_8TiledMMAINS4_8MMA_AtomIJNS4_4SM904GMMA27MMA_64x64x16_F32BF16BF16_SSILNSO_5MajorE0ELSQ_0ELNSO_7ScaleInE1ELSR_1EEEEEENS4_6LayoutINS5_IJNSA_ILi2EEESB_SB_EEENS5_IJSB_NSA_ILi0EEESX_EEEEENS5_IJNS4_10UnderscoreES10_S10_EEEEENS4_23SM90_TMA_LOAD_MULTICASTENS4_14ComposedLayoutINS4_7SwizzleILi3ELi4ELi3EEENS4_18smem_ptr_flag_bitsILi16EEENSU_INS5_IJNSA_ILi8EEESH_EEENS5_IJSH_SB_EEEEEEEvNS4_8identityENS4_13SM90_TMA_LOADES1D_vS1E_EENS_8epilogue10collective6detail29Sm90TmaWarpSpecializedAdapterINS1I_15DefaultEpilogueISJ_SK_SK_NS1H_6thread17LinearCombinationISJ_Li1EffLNS1M_9ScaleType4KindE0ELNS_15FloatRoundStyleE2ESJ_EENS1_15EpilogueDefaultEEEEEvvEEEEvNT_6ParamsE --------------------------
	.section	.nv.constant0._ZN7cutlass13device_kernelINS_4gemm6kernel13GemmUniversalIN4cute5tupleIJiiiiEEENS1_10collective13CollectiveMmaINS1_34MainloopSm90TmaGmmaWarpSpecializedILi5ENS5_IJNS4_1CILi1EEENSA_ILi4EEESB_EEENS1_35KernelTmaWarpSpecializedCooperativeEEENS5_IJNSA_ILi256EEENSA_ILi64EEESH_EEENS_10bfloat16_tENS5_IJlSB_lEEESJ_SK_NS4_8TiledMMAINS4_8MMA_AtomIJNS4_4SM904GMMA27MMA_64x64x16_F32BF16BF16_SSILNSO_5MajorE0ELSQ_0ELNSO_7ScaleInE1ELSR_1EEEEEENS4_6LayoutINS5_IJNSA_ILi2EEESB_SB_EEENS5_IJSB_NSA_ILi0EEESX_EEEEENS5_IJNS4_10UnderscoreES10_S10_EEEEENS4_23SM90_TMA_LOAD_MULTICASTENS4_14ComposedLayoutINS4_7SwizzleILi3ELi4ELi3EEENS4_18smem_ptr_flag_bitsILi16EEENSU_INS5_IJNSA_ILi8EEESH_EEENS5_IJSH_SB_EEEEEEEvNS4_8identityENS4_13SM90_TMA_LOADES1D_vS1E_EENS_8epilogue10collective6detail29Sm90TmaWarpSpecializedAdapterINS1I_15DefaultEpilogueISJ_SK_SK_NS1H_6thread17LinearCombinationISJ_Li1EffLNS1M_9ScaleType4KindE0ELNS_15FloatRoundStyleE2ESJ_EENS1_15EpilogueDefaultEEEEEvvEEEEvNT_6ParamsE,"a",@progbits
	.sectionflags	@""
	.align	4
.nv.constant0._ZN7cutlass13device_kernelINS_4gemm6kernel13GemmUniversalIN4cute5tupleIJiiiiEEENS1_10collective13CollectiveMmaINS1_34MainloopSm90TmaGmmaWarpSpecializedILi5ENS5_IJNS4_1CILi1EEENSA_ILi4EEESB_EEENS1_35KernelTmaWarpSpecializedCooperativeEEENS5_IJNSA_ILi256EEENSA_ILi64EEESH_EEENS_10bfloat16_tENS5_IJlSB_lEEESJ_SK_NS4_8TiledMMAINS4_8MMA_AtomIJNS4_4SM904GMMA27MMA_64x64x16_F32BF16BF16_SSILNSO_5MajorE0ELSQ_0ELNSO_7ScaleInE1ELSR_1EEEEEENS4_6LayoutINS5_IJNSA_ILi2EEESB_SB_EEENS5_IJSB_NSA_ILi0EEESX_EEEEENS5_IJNS4_10UnderscoreES10_S10_EEEEENS4_23SM90_TMA_LOAD_MULTICASTENS4_14ComposedLayoutINS4_7SwizzleILi3ELi4ELi3EEENS4_18smem_ptr_flag_bitsILi16EEENSU_INS5_IJNSA_ILi8EEESH_EEENS5_IJSH_SB_EEEEEEEvNS4_8identityENS4_13SM90_TMA_LOADES1D_vS1E_EENS_8epilogue10collective6detail29Sm90TmaWarpSpecializedAdapterINS1I_15DefaultEpilogueISJ_SK_SK_NS1H_6thread17LinearCombinationISJ_Li1EffLNS1M_9ScaleType4KindE0ELNS_15FloatRoundStyleE2ESJ_EENS1_15EpilogueDefaultEEEEEvvEEEEvNT_6ParamsE:
	.zero		1664


//--------------------- SYMBOLS --------------------------

	.type		.nv.reservedSmem.offset0,@object
	.size		.nv.reservedSmem.offset0,0x4
	.type		__assertfail,@function
